//
// Generated by NVIDIA NVVM Compiler
//
// Compiler Build ID: CL-36424714
// Cuda compilation tools, release 13.0, V13.0.88
// Based on NVVM 20.0.0
//

.version 9.0
.target sm_100
.address_size 64

	// .globl	_Z9DFTKernelP6__halfS0_S0_S0_S0_S0_iii
.extern .shared .align 16 .b8 shared_memory[];

.visible .entry _Z9DFTKernelP6__halfS0_S0_S0_S0_S0_iii(
	.param .u64 .ptr .align 1 _Z9DFTKernelP6__halfS0_S0_S0_S0_S0_iii_param_0,
	.param .u64 .ptr .align 1 _Z9DFTKernelP6__halfS0_S0_S0_S0_S0_iii_param_1,
	.param .u64 .ptr .align 1 _Z9DFTKernelP6__halfS0_S0_S0_S0_S0_iii_param_2,
	.param .u64 .ptr .align 1 _Z9DFTKernelP6__halfS0_S0_S0_S0_S0_iii_param_3,
	.param .u64 .ptr .align 1 _Z9DFTKernelP6__halfS0_S0_S0_S0_S0_iii_param_4,
	.param .u64 .ptr .align 1 _Z9DFTKernelP6__halfS0_S0_S0_S0_S0_iii_param_5,
	.param .u32 _Z9DFTKernelP6__halfS0_S0_S0_S0_S0_iii_param_6,
	.param .u32 _Z9DFTKernelP6__halfS0_S0_S0_S0_S0_iii_param_7,
	.param .u32 _Z9DFTKernelP6__halfS0_S0_S0_S0_S0_iii_param_8
)
{
	.reg .b16 	%rs<386>;
	.reg .b32 	%r<203>;
	.reg .b32 	%f<2>;
	.reg .b64 	%rd<19>;

	ld.param.u64 	%rd1, [_Z9DFTKernelP6__halfS0_S0_S0_S0_S0_iii_param_0];
	ld.param.u64 	%rd2, [_Z9DFTKernelP6__halfS0_S0_S0_S0_S0_iii_param_1];
	ld.param.u64 	%rd3, [_Z9DFTKernelP6__halfS0_S0_S0_S0_S0_iii_param_2];
	ld.param.u64 	%rd4, [_Z9DFTKernelP6__halfS0_S0_S0_S0_S0_iii_param_3];
	ld.param.u64 	%rd5, [_Z9DFTKernelP6__halfS0_S0_S0_S0_S0_iii_param_4];
	ld.param.u64 	%rd6, [_Z9DFTKernelP6__halfS0_S0_S0_S0_S0_iii_param_5];
	ld.param.u32 	%r1, [_Z9DFTKernelP6__halfS0_S0_S0_S0_S0_iii_param_6];
	ld.param.u32 	%r2, [_Z9DFTKernelP6__halfS0_S0_S0_S0_S0_iii_param_7];
	ld.param.u32 	%r3, [_Z9DFTKernelP6__halfS0_S0_S0_S0_S0_iii_param_8];
	cvta.to.global.u64 	%rd7, %rd3;
	cvta.to.global.u64 	%rd8, %rd4;
	cvta.to.global.u64 	%rd9, %rd2;
	cvta.to.global.u64 	%rd10, %rd1;
	cvta.to.global.u64 	%rd11, %rd6;
	cvta.to.global.u64 	%rd12, %rd5;
	div.s32 	%r4, %r3, %r1;
	mov.u32 	%r5, %ntid.x;
	mov.u32 	%r6, %ctaid.x;
	mov.u32 	%r7, %tid.x;
	mad.lo.s32 	%r8, %r5, %r6, %r7;
	shr.s32 	%r9, %r8, 31;
	shr.u32 	%r10, %r9, 27;
	add.s32 	%r11, %r8, %r10;
	and.b32  	%r12, %r11, -32;
	sub.s32 	%r13, %r8, %r12;
	shr.s32 	%r14, %r11, 5;
	mov.f32 	%f1, 0f00000000;
	// begin inline asm
	{  cvt.rn.f16.f32 %rs1, %f1;}

	// end inline asm
	mov.b32 	%r15, {%rs1, %rs1};
	mov.b32 	%r16, 16;
	wmma.load.a.sync.aligned.row.m16n16k16.global.f16 	{%r17, %r18, %r19, %r20, %r21, %r22, %r23, %r24}, [%rd12], %r16;
	wmma.load.a.sync.aligned.row.m16n16k16.global.f16 	{%r25, %r26, %r27, %r28, %r29, %r30, %r31, %r32}, [%rd11], %r16;
	shl.b32 	%r33, %r14, 12;
	mad.lo.s32 	%r34, %r4, %r2, %r33;
	mul.wide.s32 	%rd13, %r34, 2;
	add.s64 	%rd14, %rd10, %rd13;
	wmma.load.b.sync.aligned.row.m16n16k16.global.f16 	{%r35, %r36, %r37, %r38, %r39, %r40, %r41, %r42}, [%rd14], %r16;
	add.s64 	%rd15, %rd9, %rd13;
	wmma.load.b.sync.aligned.row.m16n16k16.global.f16 	{%r43, %r44, %r45, %r46, %r47, %r48, %r49, %r50}, [%rd15], %r16;
	wmma.mma.sync.aligned.row.row.m16n16k16.f16.f16 {%r51, %r52, %r53, %r54}, {%r17, %r18, %r19, %r20, %r21, %r22, %r23, %r24}, {%r35, %r36, %r37, %r38, %r39, %r40, %r41, %r42}, {%r15, %r15, %r15, %r15};
	wmma.mma.sync.aligned.row.row.m16n16k16.f16.f16 {%r55, %r56, %r57, %r58}, {%r25, %r26, %r27, %r28, %r29, %r30, %r31, %r32}, {%r43, %r44, %r45, %r46, %r47, %r48, %r49, %r50}, {%r15, %r15, %r15, %r15};
	wmma.mma.sync.aligned.row.row.m16n16k16.f16.f16 {%r59, %r60, %r61, %r62}, {%r17, %r18, %r19, %r20, %r21, %r22, %r23, %r24}, {%r43, %r44, %r45, %r46, %r47, %r48, %r49, %r50}, {%r15, %r15, %r15, %r15};
	wmma.mma.sync.aligned.row.row.m16n16k16.f16.f16 {%r63, %r64, %r65, %r66}, {%r25, %r26, %r27, %r28, %r29, %r30, %r31, %r32}, {%r35, %r36, %r37, %r38, %r39, %r40, %r41, %r42}, {%r59, %r60, %r61, %r62};
	add.s64 	%rd16, %rd8, %rd13;
	wmma.store.d.sync.aligned.row.m16n16k16.global.f16 	[%rd16], {%r63, %r64, %r65, %r66}, %r16;
	shl.b32 	%r67, %r14, 14;
	mov.u32 	%r68, shared_memory;
	add.s32 	%r69, %r68, %r67;
	add.s32 	%r70, %r69, 8192;
	wmma.store.d.sync.aligned.row.m16n16k16.shared.f16 	[%r69], {%r51, %r52, %r53, %r54}, %r16;
	wmma.store.d.sync.aligned.row.m16n16k16.shared.f16 	[%r70], {%r55, %r56, %r57, %r58}, %r16;
	shl.b32 	%r71, %r13, 7;
	shl.b32 	%r72, %r13, 8;
	add.s32 	%r73, %r69, %r72;
	ld.shared.v4.b32 	{%r74, %r75, %r76, %r77}, [%r73];
	mov.b32 	{%rs21, %rs24}, %r77;
	mov.b32 	{%rs15, %rs18}, %r76;
	mov.b32 	{%rs9, %rs12}, %r75;
	mov.b32 	{%rs3, %rs6}, %r74;
	ld.shared.v4.b32 	{%r78, %r79, %r80, %r81}, [%r73+8192];
	mov.b32 	{%rs22, %rs25}, %r81;
	mov.b32 	{%rs16, %rs19}, %r80;
	mov.b32 	{%rs10, %rs13}, %r79;
	mov.b32 	{%rs4, %rs7}, %r78;
	// begin inline asm
	{sub.f16 %rs2,%rs3,%rs4;
}
	// end inline asm
	add.s32 	%r82, %r71, %r34;
	mul.wide.s32 	%rd17, %r82, 2;
	add.s64 	%rd18, %rd7, %rd17;
	st.global.u16 	[%rd18], %rs2;
	// begin inline asm
	{sub.f16 %rs5,%rs6,%rs7;
}
	// end inline asm
	st.global.u16 	[%rd18+2], %rs5;
	// begin inline asm
	{sub.f16 %rs8,%rs9,%rs10;
}
	// end inline asm
	st.global.u16 	[%rd18+4], %rs8;
	// begin inline asm
	{sub.f16 %rs11,%rs12,%rs13;
}
	// end inline asm
	st.global.u16 	[%rd18+6], %rs11;
	// begin inline asm
	{sub.f16 %rs14,%rs15,%rs16;
}
	// end inline asm
	st.global.u16 	[%rd18+8], %rs14;
	// begin inline asm
	{sub.f16 %rs17,%rs18,%rs19;
}
	// end inline asm
	st.global.u16 	[%rd18+10], %rs17;
	// begin inline asm
	{sub.f16 %rs20,%rs21,%rs22;
}
	// end inline asm
	st.global.u16 	[%rd18+12], %rs20;
	// begin inline asm
	{sub.f16 %rs23,%rs24,%rs25;
}
	// end inline asm
	st.global.u16 	[%rd18+14], %rs23;
	ld.shared.v4.b32 	{%r83, %r84, %r85, %r86}, [%r73+16];
	mov.b32 	{%rs45, %rs48}, %r86;
	mov.b32 	{%rs39, %rs42}, %r85;
	mov.b32 	{%rs33, %rs36}, %r84;
	mov.b32 	{%rs27, %rs30}, %r83;
	ld.shared.v4.b32 	{%r87, %r88, %r89, %r90}, [%r73+8208];
	mov.b32 	{%rs46, %rs49}, %r90;
	mov.b32 	{%rs40, %rs43}, %r89;
	mov.b32 	{%rs34, %rs37}, %r88;
	mov.b32 	{%rs28, %rs31}, %r87;
	// begin inline asm
	{sub.f16 %rs26,%rs27,%rs28;
}
	// end inline asm
	st.global.u16 	[%rd18+16], %rs26;
	// begin inline asm
	{sub.f16 %rs29,%rs30,%rs31;
}
	// end inline asm
	st.global.u16 	[%rd18+18], %rs29;
	// begin inline asm
	{sub.f16 %rs32,%rs33,%rs34;
}
	// end inline asm
	st.global.u16 	[%rd18+20], %rs32;
	// begin inline asm
	{sub.f16 %rs35,%rs36,%rs37;
}
	// end inline asm
	st.global.u16 	[%rd18+22], %rs35;
	// begin inline asm
	{sub.f16 %rs38,%rs39,%rs40;
}
	// end inline asm
	st.global.u16 	[%rd18+24], %rs38;
	// begin inline asm
	{sub.f16 %rs41,%rs42,%rs43;
}
	// end inline asm
	st.global.u16 	[%rd18+26], %rs41;
	// begin inline asm
	{sub.f16 %rs44,%rs45,%rs46;
}
	// end inline asm
	st.global.u16 	[%rd18+28], %rs44;
	// begin inline asm
	{sub.f16 %rs47,%rs48,%rs49;
}
	// end inline asm
	st.global.u16 	[%rd18+30], %rs47;
	ld.shared.v4.b32 	{%r91, %r92, %r93, %r94}, [%r73+32];
	mov.b32 	{%rs69, %rs72}, %r94;
	mov.b32 	{%rs63, %rs66}, %r93;
	mov.b32 	{%rs57, %rs60}, %r92;
	mov.b32 	{%rs51, %rs54}, %r91;
	ld.shared.v4.b32 	{%r95, %r96, %r97, %r98}, [%r73+8224];
	mov.b32 	{%rs70, %rs73}, %r98;
	mov.b32 	{%rs64, %rs67}, %r97;
	mov.b32 	{%rs58, %rs61}, %r96;
	mov.b32 	{%rs52, %rs55}, %r95;
	// begin inline asm
	{sub.f16 %rs50,%rs51,%rs52;
}
	// end inline asm
	st.global.u16 	[%rd18+32], %rs50;
	// begin inline asm
	{sub.f16 %rs53,%rs54,%rs55;
}
	// end inline asm
	st.global.u16 	[%rd18+34], %rs53;
	// begin inline asm
	{sub.f16 %rs56,%rs57,%rs58;
}
	// end inline asm
	st.global.u16 	[%rd18+36], %rs56;
	// begin inline asm
	{sub.f16 %rs59,%rs60,%rs61;
}
	// end inline asm
	st.global.u16 	[%rd18+38], %rs59;
	// begin inline asm
	{sub.f16 %rs62,%rs63,%rs64;
}
	// end inline asm
	st.global.u16 	[%rd18+40], %rs62;
	// begin inline asm
	{sub.f16 %rs65,%rs66,%rs67;
}
	// end inline asm
	st.global.u16 	[%rd18+42], %rs65;
	// begin inline asm
	{sub.f16 %rs68,%rs69,%rs70;
}
	// end inline asm
	st.global.u16 	[%rd18+44], %rs68;
	// begin inline asm
	{sub.f16 %rs71,%rs72,%rs73;
}
	// end inline asm
	st.global.u16 	[%rd18+46], %rs71;
	ld.shared.v4.b32 	{%r99, %r100, %r101, %r102}, [%r73+48];
	mov.b32 	{%rs93, %rs96}, %r102;
	mov.b32 	{%rs87, %rs90}, %r101;
	mov.b32 	{%rs81, %rs84}, %r100;
	mov.b32 	{%rs75, %rs78}, %r99;
	ld.shared.v4.b32 	{%r103, %r104, %r105, %r106}, [%r73+8240];
	mov.b32 	{%rs94, %rs97}, %r106;
	mov.b32 	{%rs88, %rs91}, %r105;
	mov.b32 	{%rs82, %rs85}, %r104;
	mov.b32 	{%rs76, %rs79}, %r103;
	// begin inline asm
	{sub.f16 %rs74,%rs75,%rs76;
}
	// end inline asm
	st.global.u16 	[%rd18+48], %rs74;
	// begin inline asm
	{sub.f16 %rs77,%rs78,%rs79;
}
	// end inline asm
	st.global.u16 	[%rd18+50], %rs77;
	// begin inline asm
	{sub.f16 %rs80,%rs81,%rs82;
}
	// end inline asm
	st.global.u16 	[%rd18+52], %rs80;
	// begin inline asm
	{sub.f16 %rs83,%rs84,%rs85;
}
	// end inline asm
	st.global.u16 	[%rd18+54], %rs83;
	// begin inline asm
	{sub.f16 %rs86,%rs87,%rs88;
}
	// end inline asm
	st.global.u16 	[%rd18+56], %rs86;
	// begin inline asm
	{sub.f16 %rs89,%rs90,%rs91;
}
	// end inline asm
	st.global.u16 	[%rd18+58], %rs89;
	// begin inline asm
	{sub.f16 %rs92,%rs93,%rs94;
}
	// end inline asm
	st.global.u16 	[%rd18+60], %rs92;
	// begin inline asm
	{sub.f16 %rs95,%rs96,%rs97;
}
	// end inline asm
	st.global.u16 	[%rd18+62], %rs95;
	ld.shared.v4.b32 	{%r107, %r108, %r109, %r110}, [%r73+64];
	mov.b32 	{%rs117, %rs120}, %r110;
	mov.b32 	{%rs111, %rs114}, %r109;
	mov.b32 	{%rs105, %rs108}, %r108;
	mov.b32 	{%rs99, %rs102}, %r107;
	ld.shared.v4.b32 	{%r111, %r112, %r113, %r114}, [%r73+8256];
	mov.b32 	{%rs118, %rs121}, %r114;
	mov.b32 	{%rs112, %rs115}, %r113;
	mov.b32 	{%rs106, %rs109}, %r112;
	mov.b32 	{%rs100, %rs103}, %r111;
	// begin inline asm
	{sub.f16 %rs98,%rs99,%rs100;
}
	// end inline asm
	st.global.u16 	[%rd18+64], %rs98;
	// begin inline asm
	{sub.f16 %rs101,%rs102,%rs103;
}
	// end inline asm
	st.global.u16 	[%rd18+66], %rs101;
	// begin inline asm
	{sub.f16 %rs104,%rs105,%rs106;
}
	// end inline asm
	st.global.u16 	[%rd18+68], %rs104;
	// begin inline asm
	{sub.f16 %rs107,%rs108,%rs109;
}
	// end inline asm
	st.global.u16 	[%rd18+70], %rs107;
	// begin inline asm
	{sub.f16 %rs110,%rs111,%rs112;
}
	// end inline asm
	st.global.u16 	[%rd18+72], %rs110;
	// begin inline asm
	{sub.f16 %rs113,%rs114,%rs115;
}
	// end inline asm
	st.global.u16 	[%rd18+74], %rs113;
	// begin inline asm
	{sub.f16 %rs116,%rs117,%rs118;
}
	// end inline asm
	st.global.u16 	[%rd18+76], %rs116;
	// begin inline asm
	{sub.f16 %rs119,%rs120,%rs121;
}
	// end inline asm
	st.global.u16 	[%rd18+78], %rs119;
	ld.shared.v4.b32 	{%r115, %r116, %r117, %r118}, [%r73+80];
	mov.b32 	{%rs141, %rs144}, %r118;
	mov.b32 	{%rs135, %rs138}, %r117;
	mov.b32 	{%rs129, %rs132}, %r116;
	mov.b32 	{%rs123, %rs126}, %r115;
	ld.shared.v4.b32 	{%r119, %r120, %r121, %r122}, [%r73+8272];
	mov.b32 	{%rs142, %rs145}, %r122;
	mov.b32 	{%rs136, %rs139}, %r121;
	mov.b32 	{%rs130, %rs133}, %r120;
	mov.b32 	{%rs124, %rs127}, %r119;
	// begin inline asm
	{sub.f16 %rs122,%rs123,%rs124;
}
	// end inline asm
	st.global.u16 	[%rd18+80], %rs122;
	// begin inline asm
	{sub.f16 %rs125,%rs126,%rs127;
}
	// end inline asm
	st.global.u16 	[%rd18+82], %rs125;
	// begin inline asm
	{sub.f16 %rs128,%rs129,%rs130;
}
	// end inline asm
	st.global.u16 	[%rd18+84], %rs128;
	// begin inline asm
	{sub.f16 %rs131,%rs132,%rs133;
}
	// end inline asm
	st.global.u16 	[%rd18+86], %rs131;
	// begin inline asm
	{sub.f16 %rs134,%rs135,%rs136;
}
	// end inline asm
	st.global.u16 	[%rd18+88], %rs134;
	// begin inline asm
	{sub.f16 %rs137,%rs138,%rs139;
}
	// end inline asm
	st.global.u16 	[%rd18+90], %rs137;
	// begin inline asm
	{sub.f16 %rs140,%rs141,%rs142;
}
	// end inline asm
	st.global.u16 	[%rd18+92], %rs140;
	// begin inline asm
	{sub.f16 %rs143,%rs144,%rs145;
}
	// end inline asm
	st.global.u16 	[%rd18+94], %rs143;
	ld.shared.v4.b32 	{%r123, %r124, %r125, %r126}, [%r73+96];
	mov.b32 	{%rs165, %rs168}, %r126;
	mov.b32 	{%rs159, %rs162}, %r125;
	mov.b32 	{%rs153, %rs156}, %r124;
	mov.b32 	{%rs147, %rs150}, %r123;
	ld.shared.v4.b32 	{%r127, %r128, %r129, %r130}, [%r73+8288];
	mov.b32 	{%rs166, %rs169}, %r130;
	mov.b32 	{%rs160, %rs163}, %r129;
	mov.b32 	{%rs154, %rs157}, %r128;
	mov.b32 	{%rs148, %rs151}, %r127;
	// begin inline asm
	{sub.f16 %rs146,%rs147,%rs148;
}
	// end inline asm
	st.global.u16 	[%rd18+96], %rs146;
	// begin inline asm
	{sub.f16 %rs149,%rs150,%rs151;
}
	// end inline asm
	st.global.u16 	[%rd18+98], %rs149;
	// begin inline asm
	{sub.f16 %rs152,%rs153,%rs154;
}
	// end inline asm
	st.global.u16 	[%rd18+100], %rs152;
	// begin inline asm
	{sub.f16 %rs155,%rs156,%rs157;
}
	// end inline asm
	st.global.u16 	[%rd18+102], %rs155;
	// begin inline asm
	{sub.f16 %rs158,%rs159,%rs160;
}
	// end inline asm
	st.global.u16 	[%rd18+104], %rs158;
	// begin inline asm
	{sub.f16 %rs161,%rs162,%rs163;
}
	// end inline asm
	st.global.u16 	[%rd18+106], %rs161;
	// begin inline asm
	{sub.f16 %rs164,%rs165,%rs166;
}
	// end inline asm
	st.global.u16 	[%rd18+108], %rs164;
	// begin inline asm
	{sub.f16 %rs167,%rs168,%rs169;
}
	// end inline asm
	st.global.u16 	[%rd18+110], %rs167;
	ld.shared.v4.b32 	{%r131, %r132, %r133, %r134}, [%r73+112];
	mov.b32 	{%rs189, %rs192}, %r134;
	mov.b32 	{%rs183, %rs186}, %r133;
	mov.b32 	{%rs177, %rs180}, %r132;
	mov.b32 	{%rs171, %rs174}, %r131;
	ld.shared.v4.b32 	{%r135, %r136, %r137, %r138}, [%r73+8304];
	mov.b32 	{%rs190, %rs193}, %r138;
	mov.b32 	{%rs184, %rs187}, %r137;
	mov.b32 	{%rs178, %rs181}, %r136;
	mov.b32 	{%rs172, %rs175}, %r135;
	// begin inline asm
	{sub.f16 %rs170,%rs171,%rs172;
}
	// end inline asm
	st.global.u16 	[%rd18+112], %rs170;
	// begin inline asm
	{sub.f16 %rs173,%rs174,%rs175;
}
	// end inline asm
	st.global.u16 	[%rd18+114], %rs173;
	// begin inline asm
	{sub.f16 %rs176,%rs177,%rs178;
}
	// end inline asm
	st.global.u16 	[%rd18+116], %rs176;
	// begin inline asm
	{sub.f16 %rs179,%rs180,%rs181;
}
	// end inline asm
	st.global.u16 	[%rd18+118], %rs179;
	// begin inline asm
	{sub.f16 %rs182,%rs183,%rs184;
}
	// end inline asm
	st.global.u16 	[%rd18+120], %rs182;
	// begin inline asm
	{sub.f16 %rs185,%rs186,%rs187;
}
	// end inline asm
	st.global.u16 	[%rd18+122], %rs185;
	// begin inline asm
	{sub.f16 %rs188,%rs189,%rs190;
}
	// end inline asm
	st.global.u16 	[%rd18+124], %rs188;
	// begin inline asm
	{sub.f16 %rs191,%rs192,%rs193;
}
	// end inline asm
	st.global.u16 	[%rd18+126], %rs191;
	ld.shared.v4.b32 	{%r139, %r140, %r141, %r142}, [%r73+128];
	mov.b32 	{%rs213, %rs216}, %r142;
	mov.b32 	{%rs207, %rs210}, %r141;
	mov.b32 	{%rs201, %rs204}, %r140;
	mov.b32 	{%rs195, %rs198}, %r139;
	ld.shared.v4.b32 	{%r143, %r144, %r145, %r146}, [%r73+8320];
	mov.b32 	{%rs214, %rs217}, %r146;
	mov.b32 	{%rs208, %rs211}, %r145;
	mov.b32 	{%rs202, %rs205}, %r144;
	mov.b32 	{%rs196, %rs199}, %r143;
	// begin inline asm
	{sub.f16 %rs194,%rs195,%rs196;
}
	// end inline asm
	st.global.u16 	[%rd18+128], %rs194;
	// begin inline asm
	{sub.f16 %rs197,%rs198,%rs199;
}
	// end inline asm
	st.global.u16 	[%rd18+130], %rs197;
	// begin inline asm
	{sub.f16 %rs200,%rs201,%rs202;
}
	// end inline asm
	st.global.u16 	[%rd18+132], %rs200;
	// begin inline asm
	{sub.f16 %rs203,%rs204,%rs205;
}
	// end inline asm
	st.global.u16 	[%rd18+134], %rs203;
	// begin inline asm
	{sub.f16 %rs206,%rs207,%rs208;
}
	// end inline asm
	st.global.u16 	[%rd18+136], %rs206;
	// begin inline asm
	{sub.f16 %rs209,%rs210,%rs211;
}
	// end inline asm
	st.global.u16 	[%rd18+138], %rs209;
	// begin inline asm
	{sub.f16 %rs212,%rs213,%rs214;
}
	// end inline asm
	st.global.u16 	[%rd18+140], %rs212;
	// begin inline asm
	{sub.f16 %rs215,%rs216,%rs217;
}
	// end inline asm
	st.global.u16 	[%rd18+142], %rs215;
	ld.shared.v4.b32 	{%r147, %r148, %r149, %r150}, [%r73+144];
	mov.b32 	{%rs237, %rs240}, %r150;
	mov.b32 	{%rs231, %rs234}, %r149;
	mov.b32 	{%rs225, %rs228}, %r148;
	mov.b32 	{%rs219, %rs222}, %r147;
	ld.shared.v4.b32 	{%r151, %r152, %r153, %r154}, [%r73+8336];
	mov.b32 	{%rs238, %rs241}, %r154;
	mov.b32 	{%rs232, %rs235}, %r153;
	mov.b32 	{%rs226, %rs229}, %r152;
	mov.b32 	{%rs220, %rs223}, %r151;
	// begin inline asm
	{sub.f16 %rs218,%rs219,%rs220;
}
	// end inline asm
	st.global.u16 	[%rd18+144], %rs218;
	// begin inline asm
	{sub.f16 %rs221,%rs222,%rs223;
}
	// end inline asm
	st.global.u16 	[%rd18+146], %rs221;
	// begin inline asm
	{sub.f16 %rs224,%rs225,%rs226;
}
	// end inline asm
	st.global.u16 	[%rd18+148], %rs224;
	// begin inline asm
	{sub.f16 %rs227,%rs228,%rs229;
}
	// end inline asm
	st.global.u16 	[%rd18+150], %rs227;
	// begin inline asm
	{sub.f16 %rs230,%rs231,%rs232;
}
	// end inline asm
	st.global.u16 	[%rd18+152], %rs230;
	// begin inline asm
	{sub.f16 %rs233,%rs234,%rs235;
}
	// end inline asm
	st.global.u16 	[%rd18+154], %rs233;
	// begin inline asm
	{sub.f16 %rs236,%rs237,%rs238;
}
	// end inline asm
	st.global.u16 	[%rd18+156], %rs236;
	// begin inline asm
	{sub.f16 %rs239,%rs240,%rs241;
}
	// end inline asm
	st.global.u16 	[%rd18+158], %rs239;
	ld.shared.v4.b32 	{%r155, %r156, %r157, %r158}, [%r73+160];
	mov.b32 	{%rs261, %rs264}, %r158;
	mov.b32 	{%rs255, %rs258}, %r157;
	mov.b32 	{%rs249, %rs252}, %r156;
	mov.b32 	{%rs243, %rs246}, %r155;
	ld.shared.v4.b32 	{%r159, %r160, %r161, %r162}, [%r73+8352];
	mov.b32 	{%rs262, %rs265}, %r162;
	mov.b32 	{%rs256, %rs259}, %r161;
	mov.b32 	{%rs250, %rs253}, %r160;
	mov.b32 	{%rs244, %rs247}, %r159;
	// begin inline asm
	{sub.f16 %rs242,%rs243,%rs244;
}
	// end inline asm
	st.global.u16 	[%rd18+160], %rs242;
	// begin inline asm
	{sub.f16 %rs245,%rs246,%rs247;
}
	// end inline asm
	st.global.u16 	[%rd18+162], %rs245;
	// begin inline asm
	{sub.f16 %rs248,%rs249,%rs250;
}
	// end inline asm
	st.global.u16 	[%rd18+164], %rs248;
	// begin inline asm
	{sub.f16 %rs251,%rs252,%rs253;
}
	// end inline asm
	st.global.u16 	[%rd18+166], %rs251;
	// begin inline asm
	{sub.f16 %rs254,%rs255,%rs256;
}
	// end inline asm
	st.global.u16 	[%rd18+168], %rs254;
	// begin inline asm
	{sub.f16 %rs257,%rs258,%rs259;
}
	// end inline asm
	st.global.u16 	[%rd18+170], %rs257;
	// begin inline asm
	{sub.f16 %rs260,%rs261,%rs262;
}
	// end inline asm
	st.global.u16 	[%rd18+172], %rs260;
	// begin inline asm
	{sub.f16 %rs263,%rs264,%rs265;
}
	// end inline asm
	st.global.u16 	[%rd18+174], %rs263;
	ld.shared.v4.b32 	{%r163, %r164, %r165, %r166}, [%r73+176];
	mov.b32 	{%rs285, %rs288}, %r166;
	mov.b32 	{%rs279, %rs282}, %r165;
	mov.b32 	{%rs273, %rs276}, %r164;
	mov.b32 	{%rs267, %rs270}, %r163;
	ld.shared.v4.b32 	{%r167, %r168, %r169, %r170}, [%r73+8368];
	mov.b32 	{%rs286, %rs289}, %r170;
	mov.b32 	{%rs280, %rs283}, %r169;
	mov.b32 	{%rs274, %rs277}, %r168;
	mov.b32 	{%rs268, %rs271}, %r167;
	// begin inline asm
	{sub.f16 %rs266,%rs267,%rs268;
}
	// end inline asm
	st.global.u16 	[%rd18+176], %rs266;
	// begin inline asm
	{sub.f16 %rs269,%rs270,%rs271;
}
	// end inline asm
	st.global.u16 	[%rd18+178], %rs269;
	// begin inline asm
	{sub.f16 %rs272,%rs273,%rs274;
}
	// end inline asm
	st.global.u16 	[%rd18+180], %rs272;
	// begin inline asm
	{sub.f16 %rs275,%rs276,%rs277;
}
	// end inline asm
	st.global.u16 	[%rd18+182], %rs275;
	// begin inline asm
	{sub.f16 %rs278,%rs279,%rs280;
}
	// end inline asm
	st.global.u16 	[%rd18+184], %rs278;
	// begin inline asm
	{sub.f16 %rs281,%rs282,%rs283;
}
	// end inline asm
	st.global.u16 	[%rd18+186], %rs281;
	// begin inline asm
	{sub.f16 %rs284,%rs285,%rs286;
}
	// end inline asm
	st.global.u16 	[%rd18+188], %rs284;
	// begin inline asm
	{sub.f16 %rs287,%rs288,%rs289;
}
	// end inline asm
	st.global.u16 	[%rd18+190], %rs287;
	ld.shared.v4.b32 	{%r171, %r172, %r173, %r174}, [%r73+192];
	mov.b32 	{%rs309, %rs312}, %r174;
	mov.b32 	{%rs303, %rs306}, %r173;
	mov.b32 	{%rs297, %rs300}, %r172;
	mov.b32 	{%rs291, %rs294}, %r171;
	ld.shared.v4.b32 	{%r175, %r176, %r177, %r178}, [%r73+8384];
	mov.b32 	{%rs310, %rs313}, %r178;
	mov.b32 	{%rs304, %rs307}, %r177;
	mov.b32 	{%rs298, %rs301}, %r176;
	mov.b32 	{%rs292, %rs295}, %r175;
	// begin inline asm
	{sub.f16 %rs290,%rs291,%rs292;
}
	// end inline asm
	st.global.u16 	[%rd18+192], %rs290;
	// begin inline asm
	{sub.f16 %rs293,%rs294,%rs295;
}
	// end inline asm
	st.global.u16 	[%rd18+194], %rs293;
	// begin inline asm
	{sub.f16 %rs296,%rs297,%rs298;
}
	// end inline asm
	st.global.u16 	[%rd18+196], %rs296;
	// begin inline asm
	{sub.f16 %rs299,%rs300,%rs301;
}
	// end inline asm
	st.global.u16 	[%rd18+198], %rs299;
	// begin inline asm
	{sub.f16 %rs302,%rs303,%rs304;
}
	// end inline asm
	st.global.u16 	[%rd18+200], %rs302;
	// begin inline asm
	{sub.f16 %rs305,%rs306,%rs307;
}
	// end inline asm
	st.global.u16 	[%rd18+202], %rs305;
	// begin inline asm
	{sub.f16 %rs308,%rs309,%rs310;
}
	// end inline asm
	st.global.u16 	[%rd18+204], %rs308;
	// begin inline asm
	{sub.f16 %rs311,%rs312,%rs313;
}
	// end inline asm
	st.global.u16 	[%rd18+206], %rs311;
	ld.shared.v4.b32 	{%r179, %r180, %r181, %r182}, [%r73+208];
	mov.b32 	{%rs333, %rs336}, %r182;
	mov.b32 	{%rs327, %rs330}, %r181;
	mov.b32 	{%rs321, %rs324}, %r180;
	mov.b32 	{%rs315, %rs318}, %r179;
	ld.shared.v4.b32 	{%r183, %r184, %r185, %r186}, [%r73+8400];
	mov.b32 	{%rs334, %rs337}, %r186;
	mov.b32 	{%rs328, %rs331}, %r185;
	mov.b32 	{%rs322, %rs325}, %r184;
	mov.b32 	{%rs316, %rs319}, %r183;
	// begin inline asm
	{sub.f16 %rs314,%rs315,%rs316;
}
	// end inline asm
	st.global.u16 	[%rd18+208], %rs314;
	// begin inline asm
	{sub.f16 %rs317,%rs318,%rs319;
}
	// end inline asm
	st.global.u16 	[%rd18+210], %rs317;
	// begin inline asm
	{sub.f16 %rs320,%rs321,%rs322;
}
	// end inline asm
	st.global.u16 	[%rd18+212], %rs320;
	// begin inline asm
	{sub.f16 %rs323,%rs324,%rs325;
}
	// end inline asm
	st.global.u16 	[%rd18+214], %rs323;
	// begin inline asm
	{sub.f16 %rs326,%rs327,%rs328;
}
	// end inline asm
	st.global.u16 	[%rd18+216], %rs326;
	// begin inline asm
	{sub.f16 %rs329,%rs330,%rs331;
}
	// end inline asm
	st.global.u16 	[%rd18+218], %rs329;
	// begin inline asm
	{sub.f16 %rs332,%rs333,%rs334;
}
	// end inline asm
	st.global.u16 	[%rd18+220], %rs332;
	// begin inline asm
	{sub.f16 %rs335,%rs336,%rs337;
}
	// end inline asm
	st.global.u16 	[%rd18+222], %rs335;
	ld.shared.v4.b32 	{%r187, %r188, %r189, %r190}, [%r73+224];
	mov.b32 	{%rs357, %rs360}, %r190;
	mov.b32 	{%rs351, %rs354}, %r189;
	mov.b32 	{%rs345, %rs348}, %r188;
	mov.b32 	{%rs339, %rs342}, %r187;
	ld.shared.v4.b32 	{%r191, %r192, %r193, %r194}, [%r73+8416];
	mov.b32 	{%rs358, %rs361}, %r194;
	mov.b32 	{%rs352, %rs355}, %r193;
	mov.b32 	{%rs346, %rs349}, %r192;
	mov.b32 	{%rs340, %rs343}, %r191;
	// begin inline asm
	{sub.f16 %rs338,%rs339,%rs340;
}
	// end inline asm
	st.global.u16 	[%rd18+224], %rs338;
	// begin inline asm
	{sub.f16 %rs341,%rs342,%rs343;
}
	// end inline asm
	st.global.u16 	[%rd18+226], %rs341;
	// begin inline asm
	{sub.f16 %rs344,%rs345,%rs346;
}
	// end inline asm
	st.global.u16 	[%rd18+228], %rs344;
	// begin inline asm
	{sub.f16 %rs347,%rs348,%rs349;
}
	// end inline asm
	st.global.u16 	[%rd18+230], %rs347;
	// begin inline asm
	{sub.f16 %rs350,%rs351,%rs352;
}
	// end inline asm
	st.global.u16 	[%rd18+232], %rs350;
	// begin inline asm
	{sub.f16 %rs353,%rs354,%rs355;
}
	// end inline asm
	st.global.u16 	[%rd18+234], %rs353;
	// begin inline asm
	{sub.f16 %rs356,%rs357,%rs358;
}
	// end inline asm
	st.global.u16 	[%rd18+236], %rs356;
	// begin inline asm
	{sub.f16 %rs359,%rs360,%rs361;
}
	// end inline asm
	st.global.u16 	[%rd18+238], %rs359;
	ld.shared.v4.b32 	{%r195, %r196, %r197, %r198}, [%r73+240];
	mov.b32 	{%rs381, %rs384}, %r198;
	mov.b32 	{%rs375, %rs378}, %r197;
	mov.b32 	{%rs369, %rs372}, %r196;
	mov.b32 	{%rs363, %rs366}, %r195;
	ld.shared.v4.b32 	{%r199, %r200, %r201, %r202}, [%r73+8432];
	mov.b32 	{%rs382, %rs385}, %r202;
	mov.b32 	{%rs376, %rs379}, %r201;
	mov.b32 	{%rs370, %rs373}, %r200;
	mov.b32 	{%rs364, %rs367}, %r199;
	// begin inline asm
	{sub.f16 %rs362,%rs363,%rs364;
}
	// end inline asm
	st.global.u16 	[%rd18+240], %rs362;
	// begin inline asm
	{sub.f16 %rs365,%rs366,%rs367;
}
	// end inline asm
	st.global.u16 	[%rd18+242], %rs365;
	// begin inline asm
	{sub.f16 %rs368,%rs369,%rs370;
}
	// end inline asm
	st.global.u16 	[%rd18+244], %rs368;
	// begin inline asm
	{sub.f16 %rs371,%rs372,%rs373;
}
	// end inline asm
	st.global.u16 	[%rd18+246], %rs371;
	// begin inline asm
	{sub.f16 %rs374,%rs375,%rs376;
}
	// end inline asm
	st.global.u16 	[%rd18+248], %rs374;
	// begin inline asm
	{sub.f16 %rs377,%rs378,%rs379;
}
	// end inline asm
	st.global.u16 	[%rd18+250], %rs377;
	// begin inline asm
	{sub.f16 %rs380,%rs381,%rs382;
}
	// end inline asm
	st.global.u16 	[%rd18+252], %rs380;
	// begin inline asm
	{sub.f16 %rs383,%rs384,%rs385;
}
	// end inline asm
	st.global.u16 	[%rd18+254], %rs383;
	ret;

}


// ===== COMPILED SASS (sm_100) =====

	.target	sm_100

	.elftype	@"ET_EXEC"


//--------------------- .note.nv.tkinfo           --------------------------
	.section	.note.nv.tkinfo,"",@"SHT_NOTE"
	.sectionflags	@"SHF_NOTE_NV_TKINFO"
	.tkinfo
        /*0018*/ 	.word	0x00000002
        /*0030*/ 	.string	""
        /*0030*/ 	.string	"ptxas"
        /*0030*/ 	.string	"Cuda compilation tools, release 13.0, V13.0.88"
        /*0030*/ 	.string	"Build cuda_13.0.r13.0/compiler.36424714_0"
        /*0030*/ 	.string	"-arch sm_100 -m 64 "



//--------------------- .note.nv.cuinfo           --------------------------
	.section	.note.nv.cuinfo,"",@"SHT_NOTE"
	.sectionflags	@"SHF_NOTE_NV_CUINFO"
        /*0018*/ 	.short	0x0002
        /*001a*/ 	.short	0x0064
        /*001c*/ 	.short	0x0082
	.zero		2


//--------------------- .nv.info                  --------------------------
	.section	.nv.info,"",@"SHT_CUDA_INFO"
	.align	4


	//----- nvinfo : EIATTR_REGCOUNT
	.align		4
        /*0000*/ 	.byte	0x04, 0x2f
        /*0002*/ 	.short	(.L_1 - .L_0)
	.align		4
.L_0:
        /*0004*/ 	.word	index@(_Z9DFTKernelP6__halfS0_S0_S0_S0_S0_iii)
        /*0008*/ 	.word	0x00000020


	//----- nvinfo : EIATTR_FRAME_SIZE
	.align		4
.L_1:
        /*000c*/ 	.byte	0x04, 0x11
        /*000e*/ 	.short	(.L_3 - .L_2)
	.align		4
.L_2:
        /*0010*/ 	.word	index@(_Z9DFTKernelP6__halfS0_S0_S0_S0_S0_iii)
        /*0014*/ 	.word	0x00000000


	//----- nvinfo : EIATTR_MIN_STACK_SIZE
	.align		4
.L_3:
        /*0018*/ 	.byte	0x04, 0x12
        /*001a*/ 	.short	(.L_5 - .L_4)
	.align		4
.L_4:
        /*001c*/ 	.word	index@(_Z9DFTKernelP6__halfS0_S0_S0_S0_S0_iii)
        /*0020*/ 	.word	0x00000000
.L_5:


//--------------------- .nv.compat                --------------------------
	.section	.nv.compat,"",@"SHT_CUDA_COMPAT_INFO"
	.align	4
        /*0000*/ 	.byte	0x02, 0x09, 0x00, 0x00, 0x02, 0x02, 0x01, 0x00, 0x02, 0x05, 0x05, 0x00, 0x03, 0x07, 0x01, 0x01
        /*0010*/ 	.byte	0x02, 0x03, 0x00, 0x00, 0x02, 0x06, 0x01, 0x00, 0x04, 0x0b, 0x08, 0x00, 0x09, 0x00, 0x00, 0x00
        /*0020*/ 	.byte	0x00, 0x00, 0x00, 0x00


//--------------------- .nv.info._Z9DFTKernelP6__halfS0_S0_S0_S0_S0_iii --------------------------
	.section	.nv.info._Z9DFTKernelP6__halfS0_S0_S0_S0_S0_iii,"",@"SHT_CUDA_INFO"
	.sectionflags	@""
	.align	4


	//----- nvinfo : EIATTR_CUDA_API_VERSION
	.align		4
        /*0000*/ 	.byte	0x04, 0x37
        /*0002*/ 	.short	(.L_7 - .L_6)
.L_6:
        /*0004*/ 	.word	0x00000082


	//----- nvinfo : EIATTR_KPARAM_INFO
	.align		4
.L_7:
        /*0008*/ 	.byte	0x04, 0x17
        /*000a*/ 	.short	(.L_9 - .L_8)
.L_8:
        /*000c*/ 	.word	0x00000000
        /*0010*/ 	.short	0x0008
        /*0012*/ 	.short	0x0038
        /*0014*/ 	.byte	0x00, 0xf0, 0x11, 0x00


	//----- nvinfo : EIATTR_KPARAM_INFO
	.align		4
.L_9:
        /*0018*/ 	.byte	0x04, 0x17
        /*001a*/ 	.short	(.L_11 - .L_10)
.L_10:
        /*001c*/ 	.word	0x00000000
        /*0020*/ 	.short	0x0007
        /*0022*/ 	.short	0x0034
        /*0024*/ 	.byte	0x00, 0xf0, 0x11, 0x00


	//----- nvinfo : EIATTR_KPARAM_INFO
	.align		4
.L_11:
        /*0028*/ 	.byte	0x04, 0x17
        /*002a*/ 	.short	(.L_13 - .L_12)
.L_12:
        /*002c*/ 	.word	0x00000000
        /*0030*/ 	.short	0x0006
        /*0032*/ 	.short	0x0030
        /*0034*/ 	.byte	0x00, 0xf0, 0x11, 0x00


	//----- nvinfo : EIATTR_KPARAM_INFO
	.align		4
.L_13:
        /*0038*/ 	.byte	0x04, 0x17
        /*003a*/ 	.short	(.L_15 - .L_14)
.L_14:
        /*003c*/ 	.word	0x00000000
        /*0040*/ 	.short	0x0005
        /*0042*/ 	.short	0x0028
        /*0044*/ 	.byte	0x00, 0xf5, 0x21, 0x00


	//----- nvinfo : EIATTR_KPARAM_INFO
	.align		4
.L_15:
        /*0048*/ 	.byte	0x04, 0x17
        /*004a*/ 	.short	(.L_17 - .L_16)
.L_16:
        /*004c*/ 	.word	0x00000000
        /*0050*/ 	.short	0x0004
        /*0052*/ 	.short	0x0020
        /*0054*/ 	.byte	0x00, 0xf5, 0x21, 0x00


	//----- nvinfo : EIATTR_KPARAM_INFO
	.align		4
.L_17:
        /*0058*/ 	.byte	0x04, 0x17
        /*005a*/ 	.short	(.L_19 - .L_18)
.L_18:
        /*005c*/ 	.word	0x00000000
        /*0060*/ 	.short	0x0003
        /*0062*/ 	.short	0x0018
        /*0064*/ 	.byte	0x00, 0xf5, 0x21, 0x00


	//----- nvinfo : EIATTR_KPARAM_INFO
	.align		4
.L_19:
        /*0068*/ 	.byte	0x04, 0x17
        /*006a*/ 	.short	(.L_21 - .L_20)
.L_20:
        /*006c*/ 	.word	0x00000000
        /*0070*/ 	.short	0x0002
        /*0072*/ 	.short	0x0010
        /*0074*/ 	.byte	0x00, 0xf5, 0x21, 0x00


	//----- nvinfo : EIATTR_KPARAM_INFO
	.align		4
.L_21:
        /*0078*/ 	.byte	0x04, 0x17
        /*007a*/ 	.short	(.L_23 - .L_22)
.L_22:
        /*007c*/ 	.word	0x00000000
        /*0080*/ 	.short	0x0001
        /*0082*/ 	.short	0x0008
        /*0084*/ 	.byte	0x00, 0xf5, 0x21, 0x00


	//----- nvinfo : EIATTR_KPARAM_INFO
	.align		4
.L_23:
        /*0088*/ 	.byte	0x04, 0x17
        /*008a*/ 	.short	(.L_25 - .L_24)
.L_24:
        /*008c*/ 	.word	0x00000000
        /*0090*/ 	.short	0x0000
        /*0092*/ 	.short	0x0000
        /*0094*/ 	.byte	0x00, 0xf5, 0x21, 0x00


	//----- nvinfo : EIATTR_SPARSE_MMA_MASK
	.align		4
.L_25:
        /*0098*/ 	.byte	0x03, 0x50
        /*009a*/ 	.short	0x0000


	//----- nvinfo : EIATTR_WMMA_USED
	.align		4
        /*009c*/ 	.byte	0x01, 0x2b
	.zero		2


	//----- nvinfo : EIATTR_MAXREG_COUNT
	.align		4
        /*00a0*/ 	.byte	0x03, 0x1b
        /*00a2*/ 	.short	0x00ff


	//----- nvinfo : EIATTR_MERCURY_ISA_VERSION
	.align		4
        /*00a4*/ 	.byte	0x03, 0x5f
        /*00a6*/ 	.short	0x0101


	//----- nvinfo : EIATTR_VRC_CTA_INIT_COUNT
	.align		4
        /*00a8*/ 	.byte	0x02, 0x4a
	.zero		1
	.zero		1


	//----- nvinfo : EIATTR_EXIT_INSTR_OFFSETS
	.align		4
        /*00ac*/ 	.byte	0x04, 0x1c
        /*00ae*/ 	.short	(.L_27 - .L_26)


	//   ....[0]....
.L_26:
        /*00b0*/ 	.word	0x00001a40


	//----- nvinfo : EIATTR_CBANK_PARAM_SIZE
	.align		4
.L_27:
        /*00b4*/ 	.byte	0x03, 0x19
        /*00b6*/ 	.short	0x003c


	//----- nvinfo : EIATTR_PARAM_CBANK
	.align		4
        /*00b8*/ 	.byte	0x04, 0x0a
        /*00ba*/ 	.short	(.L_29 - .L_28)
	.align		4
.L_28:
        /*00bc*/ 	.word	index@(.nv.constant0._Z9DFTKernelP6__halfS0_S0_S0_S0_S0_iii)
        /*00c0*/ 	.short	0x0380
        /*00c2*/ 	.short	0x003c


	//----- nvinfo : EIATTR_SW_WAR
	.align		4
.L_29:
        /*00c4*/ 	.byte	0x04, 0x36
        /*00c6*/ 	.short	(.L_31 - .L_30)
.L_30:
        /*00c8*/ 	.word	0x00000008
.L_31:


//--------------------- .nv.callgraph             --------------------------
	.section	.nv.callgraph,"",@"SHT_CUDA_CALLGRAPH"
	.align	4
	.sectionentsize	8
	.align		4
        /*0000*/ 	.word	0x00000000
	.align		4
        /*0004*/ 	.word	0xffffffff
	.align		4
        /*0008*/ 	.word	0x00000000
	.align		4
        /*000c*/ 	.word	0xfffffffe
	.align		4
        /*0010*/ 	.word	0x00000000
	.align		4
        /*0014*/ 	.word	0xfffffffd
	.align		4
        /*0018*/ 	.word	0x00000000
	.align		4
        /*001c*/ 	.word	0xfffffffc


//--------------------- .text._Z9DFTKernelP6__halfS0_S0_S0_S0_S0_iii --------------------------
	.section	.text._Z9DFTKernelP6__halfS0_S0_S0_S0_S0_iii,"ax",@progbits
	.align	128
        .global         _Z9DFTKernelP6__halfS0_S0_S0_S0_S0_iii
        .type           _Z9DFTKernelP6__halfS0_S0_S0_S0_S0_iii,@function
        .size           _Z9DFTKernelP6__halfS0_S0_S0_S0_S0_iii,(.L_x_1 - _Z9DFTKernelP6__halfS0_S0_S0_S0_S0_iii)
        .other          _Z9DFTKernelP6__halfS0_S0_S0_S0_S0_iii,@"STO_CUDA_ENTRY STV_DEFAULT"
_Z9DFTKernelP6__halfS0_S0_S0_S0_S0_iii:
.text._Z9DFTKernelP6__halfS0_S0_S0_S0_S0_iii:
[----:B------:R-:W-:Y:S08]  /*0000*/  LDC R1, c[0x0][0x37c] ;  /* 0x0000df00ff017b82 */ /* 0x000ff00000000800 */
[----:B------:R-:W0:Y:S01]  /*0010*/  LDC R2, c[0x0][0x3b0] ;  /* 0x0000ec00ff027b82 */ /* 0x000e220000000800 */
[----:B------:R-:W1:Y:S01]  /*0020*/  LDCU UR4, c[0x0][0x360] ;  /* 0x00006c00ff0477ac */ /* 0x000e620008000800 */
[----:B------:R-:W-:Y:S01]  /*0030*/  IMAD.MOV.U32 R27, RZ, RZ, RZ ;  /* 0x000000ffff1b7224 */ /* 0x000fe200078e00ff */
[----:B------:R-:W2:Y:S05]  /*0040*/  LDCU.64 UR6, c[0x0][0x358] ;  /* 0x00006b00ff0677ac */ /* 0x000eaa0008000a00 */
[----:B------:R-:W3:Y:S01]  /*0050*/  LDC R7, c[0x0][0x3b8] ;  /* 0x0000ee00ff077b82 */ /* 0x000ee20000000800 */
[----:B------:R-:W4:Y:S01]  /*0060*/  LDCU.128 UR8, c[0x0][0x3a0] ;  /* 0x00007400ff0877ac */ /* 0x000f220008000c00 */
[----:B0-----:R-:W-:-:S04]  /*0070*/  IABS R8, R2 ;  /* 0x0000000200087213 */ /* 0x001fc80000000000 */
[----:B------:R-:W0:Y:S01]  /*0080*/  I2F.RP R0, R8 ;  /* 0x0000000800007306 */ /* 0x000e220000209400 */
[----:B---3--:R-:W-:-:S07]  /*0090*/  IABS R6, R7 ;  /* 0x0000000700067213 */ /* 0x008fce0000000000 */
[----:B0-----:R-:W0:Y:S02]  /*00a0*/  MUFU.RCP R0, R0 ;  /* 0x0000000000007308 */ /* 0x001e240000001000 */
[----:B0-----:R-:W-:-:S06]  /*00b0*/  VIADD R4, R0, 0xffffffe ;  /* 0x0ffffffe00047836 */ /* 0x001fcc0000000000 */
[----:B------:R0:W3:Y:S02]  /*00c0*/  F2I.FTZ.U32.TRUNC.NTZ R5, R4 ;  /* 0x0000000400057305 */ /* 0x0000e4000021f000 */
[----:B0-----:R-:W-:Y:S02]  /*00d0*/  IMAD.MOV.U32 R4, RZ, RZ, RZ ;  /* 0x000000ffff047224 */ /* 0x001fe400078e00ff */
[----:B---3--:R-:W-:-:S04]  /*00e0*/  IMAD.MOV R3, RZ, RZ, -R5 ;  /* 0x000000ffff037224 */ /* 0x008fc800078e0a05 */
[----:B------:R-:W-:-:S04]  /*00f0*/  IMAD R3, R3, R8, RZ ;  /* 0x0000000803037224 */ /* 0x000fc800078e02ff */
[----:B------:R-:W-:Y:S01]  /*0100*/  IMAD.HI.U32 R5, R5, R3, R4 ;  /* 0x0000000305057227 */ /* 0x000fe200078e0004 */
[----:B------:R-:W-:-:S03]  /*0110*/  LOP3.LUT R4, R7, R2, RZ, 0x3c, !PT ;  /* 0x0000000207047212 */ /* 0x000fc600078e3cff */
[----:B------:R-:W-:Y:S01]  /*0120*/  IMAD.MOV.U32 R3, RZ, RZ, R6 ;  /* 0x000000ffff037224 */ /* 0x000fe200078e0006 */
[----:B------:R-:W-:Y:S01]  /*0130*/  ISETP.GE.AND P1, PT, R4, RZ, PT ;  /* 0x000000ff0400720c */ /* 0x000fe20003f26270 */
[----:B------:R-:W1:Y:S02]  /*0140*/  S2R R6, SR_TID.X ;  /* 0x0000000000067919 */ /* 0x000e640000002100 */
[----:B------:R-:W-:Y:S02]  /*0150*/  IMAD.HI.U32 R0, R5, R3, RZ ;  /* 0x0000000305007227 */ /* 0x000fe400078e00ff */
[----:B------:R-:W1:Y:S02]  /*0160*/  S2R R5, SR_CTAID.X ;  /* 0x0000000000057919 */ /* 0x000e640000002500 */
[----:B------:R-:W-:-:S04]  /*0170*/  IMAD.MOV R9, RZ, RZ, -R0 ;  /* 0x000000ffff097224 */ /* 0x000fc800078e0a00 */
[C---:B------:R-:W-:Y:S02]  /*0180*/  IMAD R3, R8.reuse, R9, R3 ;  /* 0x0000000908037224 */ /* 0x040fe400078e0203 */
[----:B------:R-:W0:Y:S03]  /*0190*/  S2R R9, SR_LANEID ;  /* 0x0000000000097919 */ /* 0x000e260000000000 */
[----:B------:R-:W-:-:S13]  /*01a0*/  ISETP.GT.U32.AND P2, PT, R8, R3, PT ;  /* 0x000000030800720c */ /* 0x000fda0003f44070 */
[----:B------:R-:W-:Y:S02]  /*01b0*/  @!P2 IMAD.IADD R3, R3, 0x1, -R8 ;  /* 0x000000010303a824 */ /* 0x000fe400078e0a08 */
[----:B------:R-:W-:Y:S01]  /*01c0*/  @!P2 VIADD R0, R0, 0x1 ;  /* 0x000000010000a836 */ /* 0x000fe20000000000 */
[----:B------:R-:W-:Y:S02]  /*01d0*/  ISETP.NE.AND P2, PT, R2, RZ, PT ;  /* 0x000000ff0200720c */ /* 0x000fe40003f45270 */
[----:B------:R-:W-:Y:S01]  /*01e0*/  ISETP.GE.U32.AND P0, PT, R3, R8, PT ;  /* 0x000000080300720c */ /* 0x000fe20003f06070 */
[----:B-1----:R-:W-:Y:S01]  /*01f0*/  IMAD R3, R5, UR4, R6 ;  /* 0x0000000405037c24 */ /* 0x002fe2000f8e0206 */
[----:B------:R-:W1:Y:S01]  /*0200*/  LDCU UR4, c[0x0][0x3b4] ;  /* 0x00007680ff0477ac */ /* 0x000e620008000800 */
[----:B------:R-:W3:Y:S03]  /*0210*/  LDC.64 R4, c[0x0][0x388] ;  /* 0x0000e200ff047b82 */ /* 0x000ee60000000a00 */
[----:B------:R-:W-:-:S02]  /*0220*/  SHF.R.S32.HI R6, RZ, 0x1f, R3 ;  /* 0x0000001fff067819 */ /* 0x000fc40000011403 */
[----:B0-----:R-:W-:-:S05]  /*0230*/  LOP3.LUT R26, R9, 0x3, RZ, 0xc0, !PT ;  /* 0x00000003091a7812 */ /* 0x001fca00078ec0ff */
[----:B------:R-:W-:Y:S01]  /*0240*/  @P0 VIADD R0, R0, 0x1 ;  /* 0x0000000100000836 */ /* 0x000fe20000000000 */
[----:B------:R-:W-:-:S03]  /*0250*/  SHF.R.U32.HI R9, RZ, 0x2, R9 ;  /* 0x00000002ff097819 */ /* 0x000fc60000011609 */
[----:B------:R-:W-:Y:S01]  /*0260*/  IMAD.MOV.U32 R8, RZ, RZ, R0 ;  /* 0x000000ffff087224 */ /* 0x000fe200078e0000 */
[----:B------:R-:W-:Y:S01]  /*0270*/  LEA.HI R0, R6, R3, RZ, 0x5 ;  /* 0x0000000306007211 */ /* 0x000fe200078f28ff */
[----:B------:R-:W-:Y:S01]  /*0280*/  IMAD.WIDE.U32 R26, R9, 0x8, R26 ;  /* 0x00000008091a7825 */ /* 0x000fe200078e001a */
[----:B------:R-:W0:Y:S02]  /*0290*/  LDC.64 R6, c[0x0][0x380] ;  /* 0x0000e000ff067b82 */ /* 0x000e240000000a00 */
[----:B------:R-:W-:Y:S01]  /*02a0*/  SHF.R.S32.HI R24, RZ, 0x5, R0 ;  /* 0x00000005ff187819 */ /* 0x000fe20000011400 */
[----:B------:R-:W-:Y:S01]  /*02b0*/  @!P1 IMAD.MOV R8, RZ, RZ, -R8 ;  /* 0x000000ffff089224 */ /* 0x000fe200078e0a08 */
[----:B------:R-:W-:-:S03]  /*02c0*/  @!P2 LOP3.LUT R8, RZ, R2, RZ, 0x33, !PT ;  /* 0x00000002ff08a212 */ /* 0x000fc600078e33ff */
[----:B------:R-:W-:-:S04]  /*02d0*/  IMAD.SHL.U32 R11, R24, 0x1000, RZ ;  /* 0x00001000180b7824 */ /* 0x000fc800078e00ff */
[----:B-1----:R-:W-:-:S04]  /*02e0*/  IMAD R2, R8, UR4, R11 ;  /* 0x0000000408027c24 */ /* 0x002fc8000f8e020b */
[----:B---3--:R-:W-:-:S03]  /*02f0*/  IMAD.WIDE R4, R2, 0x2, R4 ;  /* 0x0000000202047825 */ /* 0x008fc600078e0204 */
[----:B------:R-:W-:-:S04]  /*0300*/  LEA R22, P0, R26, R4, 0x2 ;  /* 0x000000041a167211 */ /* 0x000fc800078010ff */
[----:B------:R-:W-:Y:S01]  /*0310*/  LEA.HI.X R23, R26, R5, R27, 0x2, P0 ;  /* 0x000000051a177211 */ /* 0x000fe200000f141b */
[----:B0-----:R-:W-:-:S04]  /*0320*/  IMAD.WIDE R6, R2, 0x2, R6 ;  /* 0x0000000202067825 */ /* 0x001fc800078e0206 */
[----:B--2---:R-:W2:Y:S04]  /*0330*/  LDG.E R21, desc[UR6][R22.64] ;  /* 0x0000000616157981 */ /* 0x004ea8000c1e1900 */
[----:B------:R-:W3:Y:S01]  /*0340*/  LDG.E R28, desc[UR6][R22.64+0x100] ;  /* 0x00010006161c7981 */ /* 0x000ee2000c1e1900 */
[----:B------:R-:W-:-:S03]  /*0350*/  LEA R6, P0, R26, R6, 0x2 ;  /* 0x000000061a067211 */ /* 0x000fc600078010ff */
[----:B------:R-:W5:Y:S01]  /*0360*/  LDG.E R16, desc[UR6][R22.64+0x10] ;  /* 0x0000100616107981 */ /* 0x000f62000c1e1900 */
[C-C-:B------:R-:W-:Y:S02]  /*0370*/  LEA.HI.X R7, R26.reuse, R7, R27.reuse, 0x2, P0 ;  /* 0x000000071a077211 */ /* 0x140fe400000f141b */
[C---:B----4-:R-:W-:Y:S01]  /*0380*/  LEA R8, P0, R26.reuse, UR8, 0x2 ;  /* 0x000000081a087c11 */ /* 0x050fe2000f8010ff */
[----:B------:R2:W4:Y:S03]  /*0390*/  LDG.E R17, desc[UR6][R22.64+0x110] ;  /* 0x0001100616117981 */ /* 0x000526000c1e1900 */
[C---:B------:R-:W-:Y:S01]  /*03a0*/  LEA.HI.X R9, R26.reuse, UR9, R27, 0x2, P0 ;  /* 0x000000091a097c11 */ /* 0x040fe200080f141b */
[----:B------:R-:W4:Y:S04]  /*03b0*/  LDG.E R18, desc[UR6][R6.64] ;  /* 0x0000000606127981 */ /* 0x000f28000c1e1900 */
[----:B------:R-:W4:Y:S04]  /*03c0*/  LDG.E R19, desc[UR6][R6.64+0x100] ;  /* 0x0001000606137981 */ /* 0x000f28000c1e1900 */
[----:B------:R-:W4:Y:S04]  /*03d0*/  LDG.E R25, desc[UR6][R6.64+0x10] ;  /* 0x0000100606197981 */ /* 0x000f28000c1e1900 */
[----:B------:R-:W4:Y:S04]  /*03e0*/  LDG.E R20, desc[UR6][R6.64+0x110] ;  /* 0x0001100606147981 */ /* 0x000f28000c1e1900 */
[----:B------:R-:W4:Y:S04]  /*03f0*/  LDG.E R12, desc[UR6][R8.64] ;  /* 0x00000006080c7981 */ /* 0x000f28000c1e1900 */
[----:B------:R-:W4:Y:S04]  /*0400*/  LDG.E R13, desc[UR6][R8.64+0x100] ;  /* 0x00010006080d7981 */ /* 0x000f28000c1e1900 */
[----:B------:R-:W4:Y:S04]  /*0410*/  LDG.E R14, desc[UR6][R8.64+0x10] ;  /* 0x00001006080e7981 */ /* 0x000f28000c1e1900 */
[----:B------:R0:W4:Y:S01]  /*0420*/  LDG.E R15, desc[UR6][R8.64+0x110] ;  /* 0x00011006080f7981 */ /* 0x000122000c1e1900 */
[----:B------:R-:W-:-:S04]  /*0430*/  LEA R10, P0, R26, UR10, 0x2 ;  /* 0x0000000a1a0a7c11 */ /* 0x000fc8000f8010ff */
[----:B------:R-:W-:-:S05]  /*0440*/  LEA.HI.X R11, R26, UR11, R27, 0x2, P0 ;  /* 0x0000000b1a0b7c11 */ /* 0x000fca00080f141b */
[----:B------:R-:W4:Y:S04]  /*0450*/  LDG.E R4, desc[UR6][R10.64] ;  /* 0x000000060a047981 */ /* 0x000f28000c1e1900 */
[----:B------:R-:W4:Y:S04]  /*0460*/  LDG.E R5, desc[UR6][R10.64+0x100] ;  /* 0x000100060a057981 */ /* 0x000f28000c1e1900 */
[----:B------:R-:W4:Y:S04]  /*0470*/  LDG.E R6, desc[UR6][R10.64+0x10] ;  /* 0x000010060a067981 */ /* 0x000f28000c1e1900 */
[----:B------:R1:W4:Y:S01]  /*0480*/  LDG.E R7, desc[UR6][R10.64+0x110] ;  /* 0x000110060a077981 */ /* 0x000322000c1e1900 */
[----:B------:R-:W0:Y:S01]  /*0490*/  S2UR UR5, SR_CgaCtaId ;  /* 0x00000000000579c3 */ /* 0x000e220000008800 */
[----:B------:R-:W-:-:S02]  /*04a0*/  UMOV UR4, 0x400 ;  /* 0x0000040000047882 */ /* 0x000fc40000000000 */
[----:B0-----:R-:W-:Y:S01]  /*04b0*/  ULEA UR4, UR5, UR4, 0x18 ;  /* 0x0000000405047291 */ /* 0x001fe2000f8ec0ff */
[----:B--2---:R-:W-:Y:S04]  /*04c0*/  MOVM.16.MT88 R22, R21 ;  /* 0x000000001516723a */ /* 0x004fe80000000000 */
[----:B---3--:R-:W0:Y:S04]  /*04d0*/  MOVM.16.MT88 R23, R28 ;  /* 0x000000001c17723a */ /* 0x008e280000000000 */
[----:B-----5:R-:W-:Y:S04]  /*04e0*/  MOVM.16.MT88 R16, R16 ;  /* 0x000000001010723a */ /* 0x020fe80000000000 */
[----:B----4-:R-:W-:Y:S04]  /*04f0*/  MOVM.16.MT88 R17, R17 ;  /* 0x000000001111723a */ /* 0x010fe80000000000 */
[----:B------:R-:W-:Y:S04]  /*0500*/  MOVM.16.MT88 R18, R18 ;  /* 0x000000001212723a */ /* 0x000fe80000000000 */
[----:B------:R-:W-:Y:S04]  /*0510*/  MOVM.16.MT88 R19, R19 ;  /* 0x000000001313723a */ /* 0x000fe80000000000 */
[----:B------:R-:W-:Y:S04]  /*0520*/  MOVM.16.MT88 R8, R25 ;  /* 0x000000001908723a */ /* 0x000fe80000000000 */
[----:B------:R-:W2:Y:S01]  /*0530*/  MOVM.16.MT88 R9, R20 ;  /* 0x000000001409723a */ /* 0x000ea20000000000 */
[C---:B0-----:R-:W-:Y:S08]  /*0540*/  HMMA.16816.F16 R28, R12.reuse, R22, RZ ;  /* 0x000000160c1c723c */ /* 0x041ff000000008ff */
[C---:B--2---:R-:W-:Y:S08]  /*0550*/  HMMA.16816.F16 R20, R12.reuse, R8, RZ ;  /* 0x000000080c14723c */ /* 0x044ff000000008ff */
[----:B-1----:R-:W-:Y:S08]  /*0560*/  HMMA.16816.F16 R10, R12, R16, RZ ;  /* 0x000000100c0a723c */ /* 0x002ff000000008ff */
[-C--:B------:R-:W-:Y:S08]  /*0570*/  HMMA.16816.F16 R28, R4, R18.reuse, R28 ;  /* 0x00000012041c723c */ /* 0x080ff0000000081c */
[----:B------:R-:W-:Y:S01]  /*0580*/  HMMA.16816.F16 R18, R12, R18, RZ ;  /* 0x000000120c12723c */ /* 0x000fe200000008ff */
[----:B------:R-:W-:-:S02]  /*0590*/  LOP3.LUT R12, R0, 0xffffffe0, RZ, 0xc0, !PT ;  /* 0xffffffe0000c7812 */ /* 0x000fc400078ec0ff */
[----:B------:R-:W-:Y:S02]  /*05a0*/  LEA R0, R24, UR4, 0xe ;  /* 0x0000000418007c11 */ /* 0x000fe4000f8e70ff */
[----:B------:R-:W0:Y:S03]  /*05b0*/  LDC.64 R24, c[0x0][0x398] ;  /* 0x0000e600ff187b82 */ /* 0x000e260000000a00 */
[C---:B------:R-:W-:Y:S08]  /*05c0*/  HMMA.16816.F16 R22, R4.reuse, R22, RZ ;  /* 0x000000160416723c */ /* 0x040ff000000008ff */
[----:B------:R-:W-:Y:S01]  /*05d0*/  HMMA.16816.F16 R16, R4, R16, RZ ;  /* 0x000000100410723c */ /* 0x000fe200000008ff */
[----:B------:R-:W-:-:S02]  /*05e0*/  VIADD R13, R0, 0x2000 ;  /* 0x00002000000d7836 */ /* 0x000fc40000000000 */
[----:B------:R-:W-:Y:S02]  /*05f0*/  IMAD.IADD R3, R3, 0x1, -R12 ;  /* 0x0000000103037824 */ /* 0x000fe400078e0a0c */
[C-C-:B------:R-:W-:Y:S02]  /*0600*/  IMAD.U32 R12, R26.reuse, 0x4, R0.reuse ;  /* 0x000000041a0c7824 */ /* 0x140fe400078e0000 */
[----:B------:R-:W-:Y:S02]  /*0610*/  IMAD.U32 R13, R26, 0x4, R13 ;  /* 0x000000041a0d7824 */ /* 0x000fe400078e000d */
[----:B------:R-:W-:Y:S01]  /*0620*/  IMAD R0, R3, 0x100, R0 ;  /* 0x0000010003007824 */ /* 0x000fe200078e0200 */
[----:B------:R-:W-:Y:S04]  /*0630*/  STS [R12], R18 ;  /* 0x000000120c007388 */ /* 0x000fe80000000800 */
[----:B------:R-:W-:Y:S04]  /*0640*/  STS [R12+0x100], R19 ;  /* 0x000100130c007388 */ /* 0x000fe80000000800 */
[----:B------:R-:W-:Y:S04]  /*0650*/  STS [R12+0x10], R20 ;  /* 0x000010140c007388 */ /* 0x000fe80000000800 */
[----:B------:R1:W-:Y:S04]  /*0660*/  STS [R12+0x110], R21 ;  /* 0x000110150c007388 */ /* 0x0003e80000000800 */
[----:B------:R-:W-:Y:S04]  /*0670*/  STS [R13], R22 ;  /* 0x000000160d007388 */ /* 0x000fe80000000800 */
[----:B------:R0:W-:Y:S01]  /*0680*/  STS [R13+0x100], R23 ;  /* 0x000100170d007388 */ /* 0x0001e20000000800 */
[----:B-1----:R-:W1:Y:S03]  /*0690*/  LDC.64 R20, c[0x0][0x390] ;  /* 0x0000e400ff147b82 */ /* 0x002e660000000a00 */
[----:B------:R-:W-:Y:S04]  /*06a0*/  STS [R13+0x10], R16 ;  /* 0x000010100d007388 */ /* 0x000fe80000000800 */
[----:B------:R-:W-:Y:S04]  /*06b0*/  STS [R13+0x110], R17 ;  /* 0x000110110d007388 */ /* 0x000fe80000000800 */
[----:B------:R-:W-:Y:S04]  /*06c0*/  LDS.128 R12, [R0] ;  /* 0x00000000000c7984 */ /* 0x000fe80000000c00 */
[----:B------:R-:W2:Y:S01]  /*06d0*/  LDS.128 R16, [R0+0x2000] ;  /* 0x0020000000107984 */ /* 0x000ea20000000c00 */
[----:B0-----:R-:W-:-:S02]  /*06e0*/  IMAD.WIDE R22, R2, 0x2, R24 ;  /* 0x0000000202167825 */ /* 0x001fc400078e0218 */
[----:B------:R-:W-:Y:S01]  /*06f0*/  HMMA.16816.F16 R24, R4, R8, R10 ;  /* 0x000000080418723c */ /* 0x000fe2000000080a */
[----:B------:R-:W-:Y:S04]  /*0700*/  LDS.128 R4, [R0+0x10] ;  /* 0x0000100000047984 */ /* 0x000fe80000000c00 */
[----:B------:R-:W0:Y:S01]  /*0710*/  LDS.128 R8, [R0+0x2010] ;  /* 0x0020100000087984 */ /* 0x000e220000000c00 */
[----:B------:R-:W-:Y:S01]  /*0720*/  LEA R22, P0, R26, R22, 0x2 ;  /* 0x000000161a167211 */ /* 0x000fe200078010ff */
[----:B------:R-:W-:-:S03]  /*0730*/  IMAD R3, R3, 0x80, R2 ;  /* 0x0000008003037824 */ /* 0x000fc600078e0202 */
[----:B------:R-:W-:Y:S01]  /*0740*/  LEA.HI.X R23, R26, R23, R27, 0x2, P0 ;  /* 0x000000171a177211 */ /* 0x000fe200000f141b */
[----:B-1----:R-:W-:-:S04]  /*0750*/  IMAD.WIDE R2, R3, 0x2, R20 ;  /* 0x0000000203027825 */ /* 0x002fc800078e0214 */
[----:B------:R1:W-:Y:S04]  /*0760*/  STG.E desc[UR6][R22.64+0x100], R29 ;  /* 0x0001001d16007986 */ /* 0x0003e8000c101906 */
[----:B------:R3:W-:Y:S04]  /*0770*/  STG.E desc[UR6][R22.64], R28 ;  /* 0x0000001c16007986 */ /* 0x0007e8000c101906 */
[----:B------:R-:W-:Y:S04]  /*0780*/  STG.E desc[UR6][R22.64+0x10], R24 ;  /* 0x0000101816007986 */ /* 0x000fe8000c101906 */
[----:B------:R-:W-:Y:S04]  /*0790*/  STG.E desc[UR6][R22.64+0x110], R25 ;  /* 0x0001101916007986 */ /* 0x000fe8000c101906 */
[----:B------:R-:W-:Y:S04]  /*07a0*/  LDS.128 R20, [R0+0x20] ;  /* 0x0000200000147984 */ /* 0x000fe80000000c00 */
[----:B------:R-:W4:Y:S01]  /*07b0*/  LDS.128 R24, [R0+0x2020] ;  /* 0x0020200000187984 */ /* 0x000f220000000c00 */
[----:B--2---:R-:W-:-:S02]  /*07c0*/  HADD2 R14, R14, -R18 ;  /* 0x800000120e0e7230 */ /* 0x004fc40000000000 */
[----:B------:R-:W-:Y:S02]  /*07d0*/  HADD2 R12, R12, -R16 ;  /* 0x800000100c0c7230 */ /* 0x000fe40000000000 */
[----:B------:R-:W-:Y:S01]  /*07e0*/  HADD2 R15, R15, -R19 ;  /* 0x800000130f0f7230 */ /* 0x000fe20000000000 */
[----:B-1----:R-:W-:Y:S01]  /*07f0*/  PRMT R29, R14, 0x7610, R29 ;  /* 0x000076100e1d7816 */ /* 0x002fe2000000001d */
[----:B------:R-:W-:Y:S01]  /*0800*/  HADD2 R13, R13, -R17 ;  /* 0x800000110d0d7230 */ /* 0x000fe20000000000 */
[----:B------:R-:W-:Y:S02]  /*0810*/  PRMT R16, R12, 0x7632, R16 ;  /* 0x000076320c107816 */ /* 0x000fe40000000010 */
[----:B------:R-:W-:Y:S02]  /*0820*/  PRMT R14, R14, 0x7632, R14 ;  /* 0x000076320e0e7816 */ /* 0x000fe4000000000e */
[----:B------:R-:W-:Y:S01]  /*0830*/  PRMT R17, R15, 0x7632, R17 ;  /* 0x000076320f117816 */ /* 0x000fe20000000011 */
[----:B0-----:R-:W-:Y:S01]  /*0840*/  HADD2 R6, R6, -R10 ;  /* 0x8000000a06067230 */ /* 0x001fe20000000000 */
[----:B------:R-:W-:Y:S01]  /*0850*/  STG.E.U16 desc[UR6][R2.64], R12 ;  /* 0x0000000c02007986 */ /* 0x000fe2000c101506 */
[----:B---3--:R-:W-:Y:S01]  /*0860*/  PRMT R28, R13, 0x7632, R28 ;  /* 0x000076320d1c7816 */ /* 0x008fe2000000001c */
[----:B------:R-:W-:-:S02]  /*0870*/  HADD2 R4, R4, -R8 ;  /* 0x8000000804047230 */ /* 0x000fc40000000000 */
[----:B------:R-:W-:Y:S01]  /*0880*/  STG.E.U16 desc[UR6][R2.64+0x2], R16 ;  /* 0x0000021002007986 */ /* 0x000fe2000c101506 */
[----:B------:R-:W-:-:S03]  /*0890*/  HADD2 R7, R7, -R11 ;  /* 0x8000000b07077230 */ /* 0x000fc60000000000 */
[----:B------:R-:W-:Y:S04]  /*08a0*/  STG.E.U16 desc[UR6][R2.64+0x4], R13 ;  /* 0x0000040d02007986 */ /* 0x000fe8000c101506 */
[----:B------:R-:W-:Y:S04]  /*08b0*/  STG.E.U16 desc[UR6][R2.64+0xa], R14 ;  /* 0x00000a0e02007986 */ /* 0x000fe8000c101506 */
[----:B------:R-:W-:Y:S04]  /*08c0*/  STG.E.U16 desc[UR6][R2.64+0xc], R15 ;  /* 0x00000c0f02007986 */ /* 0x000fe8000c101506 */
[----:B------:R-:W-:Y:S01]  /*08d0*/  STG.E.U16 desc[UR6][R2.64+0xe], R17 ;  /* 0x00000e1102007986 */ /* 0x000fe2000c101506 */
[----:B------:R-:W-:-:S03]  /*08e0*/  HADD2 R5, R5, -R9 ;  /* 0x8000000905057230 */ /* 0x000fc60000000000 */
[----:B------:R-:W-:Y:S04]  /*08f0*/  LDS.128 R12, [R0+0x30] ;  /* 0x00003000000c7984 */ /* 0x000fe80000000c00 */
[----:B------:R-:W0:Y:S01]  /*0900*/  LDS.128 R16, [R0+0x2030] ;  /* 0x0020300000107984 */ /* 0x000e220000000c00 */
[----:B------:R-:W-:-:S03]  /*0910*/  PRMT R8, R4, 0x7632, R8 ;  /* 0x0000763204087816 */ /* 0x000fc60000000008 */
[----:B------:R1:W-:Y:S01]  /*0920*/  STG.E.U16 desc[UR6][R2.64+0x8], R29 ;  /* 0x0000081d02007986 */ /* 0x0003e2000c101506 */
[----:B------:R-:W-:-:S03]  /*0930*/  PRMT R9, R7, 0x7632, R9 ;  /* 0x0000763207097816 */ /* 0x000fc60000000009 */
[----:B------:R2:W-:Y:S01]  /*0940*/  STG.E.U16 desc[UR6][R2.64+0x6], R28 ;  /* 0x0000061c02007986 */ /* 0x0005e2000c101506 */
[C---:B-1----:R-:W-:Y:S02]  /*0950*/  PRMT R29, R6.reuse, 0x7610, R29 ;  /* 0x00007610061d7816 */ /* 0x042fe4000000001d */
[----:B------:R-:W-:Y:S01]  /*0960*/  PRMT R6, R6, 0x7632, R6 ;  /* 0x0000763206067816 */ /* 0x000fe20000000006 */
[----:B------:R-:W-:Y:S01]  /*0970*/  STG.E.U16 desc[UR6][R2.64+0x10], R4 ;  /* 0x0000100402007986 */ /* 0x000fe2000c101506 */
[----:B--2---:R-:W-:-:S03]  /*0980*/  PRMT R28, R5, 0x7632, R28 ;  /* 0x00007632051c7816 */ /* 0x004fc6000000001c */
[----:B------:R-:W-:Y:S04]  /*0990*/  STG.E.U16 desc[UR6][R2.64+0x12], R8 ;  /* 0x0000120802007986 */ /* 0x000fe8000c101506 */
[----:B------:R-:W-:Y:S04]  /*09a0*/  STG.E.U16 desc[UR6][R2.64+0x14], R5 ;  /* 0x0000140502007986 */ /* 0x000fe8000c101506 */
[----:B------:R-:W-:Y:S04]  /*09b0*/  STG.E.U16 desc[UR6][R2.64+0x1a], R6 ;  /* 0x00001a0602007986 */ /* 0x000fe8000c101506 */
[----:B------:R-:W-:Y:S04]  /*09c0*/  STG.E.U16 desc[UR6][R2.64+0x1c], R7 ;  /* 0x00001c0702007986 */ /* 0x000fe8000c101506 */
[----:B------:R-:W-:Y:S04]  /*09d0*/  STG.E.U16 desc[UR6][R2.64+0x1e], R9 ;  /* 0x00001e0902007986 */ /* 0x000fe8000c101506 */
[----:B------:R-:W-:Y:S04]  /*09e0*/  LDS.128 R4, [R0+0x40] ;  /* 0x0000400000047984 */ /* 0x000fe80000000c00 */
[----:B------:R-:W1:Y:S01]  /*09f0*/  LDS.128 R8, [R0+0x2040] ;  /* 0x0020400000087984 */ /* 0x000e620000000c00 */
[----:B----4-:R-:W-:-:S02]  /*0a00*/  HADD2 R22, R22, -R26 ;  /* 0x8000001a16167230 */ /* 0x010fc40000000000 */
[----:B------:R-:W-:Y:S02]  /*0a10*/  HADD2 R20, R20, -R24 ;  /* 0x8000001814147230 */ /* 0x000fe40000000000 */
[----:B------:R-:W-:Y:S01]  /*0a20*/  HADD2 R23, R23, -R27 ;  /* 0x8000001b17177230 */ /* 0x000fe20000000000 */
[----:B------:R2:W-:Y:S01]  /*0a30*/  STG.E.U16 desc[UR6][R2.64+0x18], R29 ;  /* 0x0000181d02007986 */ /* 0x0005e2000c101506 */
[----:B------:R-:W-:Y:S01]  /*0a40*/  HADD2 R21, R21, -R25 ;  /* 0x8000001915157230 */ /* 0x000fe20000000000 */
[----:B------:R-:W-:Y:S01]  /*0a50*/  PRMT R24, R20, 0x7632, R24 ;  /* 0x0000763214187816 */ /* 0x000fe20000000018 */
[----:B0-----:R-:W-:Y:S01]  /*0a60*/  HADD2 R14, R14, -R18 ;  /* 0x800000120e0e7230 */ /* 0x001fe20000000000 */
[----:B------:R-:W-:Y:S01]  /*0a70*/  PRMT R25, R23, 0x7632, R25 ;  /* 0x0000763217197816 */ /* 0x000fe20000000019 */
[----:B------:R-:W-:Y:S02]  /*0a80*/  HADD2 R12, R12, -R16 ;  /* 0x800000100c0c7230 */ /* 0x000fe40000000000 */
[----:B------:R-:W-:Y:S01]  /*0a90*/  HADD2 R15, R15, -R19 ;  /* 0x800000130f0f7230 */ /* 0x000fe20000000000 */
[----:B--2---:R-:W-:-:S02]  /*0aa0*/  PRMT R29, R22, 0x7610, R29 ;  /* 0x00007610161d7816 */ /* 0x004fc4000000001d */
[----:B------:R-:W-:Y:S01]  /*0ab0*/  PRMT R22, R22, 0x7632, R22 ;  /* 0x0000763216167816 */ /* 0x000fe20000000016 */
[----:B------:R0:W-:Y:S01]  /*0ac0*/  STG.E.U16 desc[UR6][R2.64+0x16], R28 ;  /* 0x0000161c02007986 */ /* 0x0001e2000c101506 */
[----:B------:R-:W-:Y:S01]  /*0ad0*/  HADD2 R13, R13, -R17 ;  /* 0x800000110d0d7230 */ /* 0x000fe20000000000 */
[----:B------:R-:W-:Y:S02]  /*0ae0*/  PRMT R16, R12, 0x7632, R16 ;  /* 0x000076320c107816 */ /* 0x000fe40000000010 */
[----:B------:R2:W-:Y:S01]  /*0af0*/  STG.E.U16 desc[UR6][R2.64+0x28], R29 ;  /* 0x0000281d02007986 */ /* 0x0005e2000c101506 */
[----:B------:R-:W-:-:S03]  /*0b00*/  PRMT R17, R15, 0x7632, R17 ;  /* 0x000076320f117816 */ /* 0x000fc60000000011 */
[----:B------:R-:W-:Y:S04]  /*0b10*/  STG.E.U16 desc[UR6][R2.64+0x20], R20 ;  /* 0x0000201402007986 */ /* 0x000fe8000c101506 */
[----:B------:R-:W-:Y:S01]  /*0b20*/  STG.E.U16 desc[UR6][R2.64+0x22], R24 ;  /* 0x0000221802007986 */ /* 0x000fe2000c101506 */
[----:B0-----:R-:W-:-:S03]  /*0b30*/  PRMT R28, R21, 0x7632, R28 ;  /* 0x00007632151c7816 */ /* 0x001fc6000000001c */
[----:B------:R-:W-:Y:S01]  /*0b40*/  STG.E.U16 desc[UR6][R2.64+0x24], R21 ;  /* 0x0000241502007986 */ /* 0x000fe2000c101506 */
[C---:B--2---:R-:W-:Y:S02]  /*0b50*/  PRMT R29, R14.reuse, 0x7610, R29 ;  /* 0x000076100e1d7816 */ /* 0x044fe4000000001d */
[----:B------:R-:W-:Y:S01]  /*0b60*/  PRMT R14, R14, 0x7632, R14 ;  /* 0x000076320e0e7816 */ /* 0x000fe2000000000e */
[----:B------:R-:W-:Y:S04]  /*0b70*/  STG.E.U16 desc[UR6][R2.64+0x2a], R22 ;  /* 0x00002a1602007986 */ /* 0x000fe8000c101506 */
[----:B------:R-:W-:Y:S04]  /*0b80*/  STG.E.U16 desc[UR6][R2.64+0x2c], R23 ;  /* 0x00002c1702007986 */ /* 0x000fe8000c101506 */
[----:B------:R-:W-:Y:S04]  /*0b90*/  STG.E.U16 desc[UR6][R2.64+0x2e], R25 ;  /* 0x00002e1902007986 */ /* 0x000fe8000c101506 */
[----:B------:R-:W-:Y:S04]  /*0ba0*/  LDS.128 R20, [R0+0x50] ;  /* 0x0000500000147984 */ /* 0x000fe80000000c00 */
[----:B------:R-:W0:Y:S01]  /*0bb0*/  LDS.128 R24, [R0+0x2050] ;  /* 0x0020500000187984 */ /* 0x000e220000000c00 */
[----:B-1----:R-:W-:-:S02]  /*0bc0*/  HADD2 R6, R6, -R10 ;  /* 0x8000000a06067230 */ /* 0x002fc40000000000 */
[----:B------:R-:W-:Y:S01]  /*0bd0*/  HADD2 R4, R4, -R8 ;  /* 0x8000000804047230 */ /* 0x000fe20000000000 */
[----:B------:R1:W-:Y:S01]  /*0be0*/  STG.E.U16 desc[UR6][R2.64+0x26], R28 ;  /* 0x0000261c02007986 */ /* 0x0003e2000c101506 */
[----:B------:R-:W-:-:S03]  /*0bf0*/  HADD2 R7, R7, -R11 ;  /* 0x8000000b07077230 */ /* 0x000fc60000000000 */
[----:B------:R-:W-:Y:S04]  /*0c00*/  STG.E.U16 desc[UR6][R2.64+0x30], R12 ;  /* 0x0000300c02007986 */ /* 0x000fe8000c101506 */
[----:B------:R-:W-:Y:S04]  /*0c10*/  STG.E.U16 desc[UR6][R2.64+0x32], R16 ;  /* 0x0000321002007986 */ /* 0x000fe8000c101506 */
[----:B------:R-:W-:Y:S01]  /*0c20*/  STG.E.U16 desc[UR6][R2.64+0x34], R13 ;  /* 0x0000340d02007986 */ /* 0x000fe2000c101506 */
[----:B-1----:R-:W-:-:S03]  /*0c30*/  PRMT R28, R13, 0x7632, R28 ;  /* 0x000076320d1c7816 */ /* 0x002fc6000000001c */
[----:B------:R-:W-:Y:S04]  /*0c40*/  STG.E.U16 desc[UR6][R2.64+0x3a], R14 ;  /* 0x00003a0e02007986 */ /* 0x000fe8000c101506 */
[----:B------:R-:W-:Y:S04]  /*0c50*/  STG.E.U16 desc[UR6][R2.64+0x3c], R15 ;  /* 0x00003c0f02007986 */ /* 0x000fe8000c101506 */
[----:B------:R-:W-:Y:S01]  /*0c60*/  STG.E.U16 desc[UR6][R2.64+0x3e], R17 ;  /* 0x00003e1102007986 */ /* 0x000fe2000c101506 */
[----:B------:R-:W-:-:S03]  /*0c70*/  HADD2 R5, R5, -R9 ;  /* 0x8000000905057230 */ /* 0x000fc60000000000 */
[----:B------:R-:W-:Y:S04]  /*0c80*/  LDS.128 R12, [R0+0x60] ;  /* 0x00006000000c7984 */ /* 0x000fe80000000c00 */
[----:B------:R-:W1:Y:S01]  /*0c90*/  LDS.128 R16, [R0+0x2060] ;  /* 0x0020600000107984 */ /* 0x000e620000000c00 */
[----:B------:R-:W-:-:S03]  /*0ca0*/  PRMT R8, R4, 0x7632, R8 ;  /* 0x0000763204087816 */ /* 0x000fc60000000008 */
[----:B------:R2:W-:Y:S01]  /*0cb0*/  STG.E.U16 desc[UR6][R2.64+0x38], R29 ;  /* 0x0000381d02007986 */ /* 0x0005e2000c101506 */
[----:B------:R-:W-:-:S03]  /*0cc0*/  PRMT R9, R7, 0x7632, R9 ;  /* 0x0000763207097816 */ /* 0x000fc60000000009 */
[----:B------:R3:W-:Y:S01]  /*0cd0*/  STG.E.U16 desc[UR6][R2.64+0x36], R28 ;  /* 0x0000361c02007986 */ /* 0x0007e2000c101506 */
[C---:B--2---:R-:W-:Y:S02]  /*0ce0*/  PRMT R29, R6.reuse, 0x7610, R29 ;  /* 0x00007610061d7816 */ /* 0x044fe4000000001d */
[----:B------:R-:W-:Y:S01]  /*0cf0*/  PRMT R6, R6, 0x7632, R6 ;  /* 0x0000763206067816 */ /* 0x000fe20000000006 */
[----:B------:R-:W-:Y:S01]  /*0d00*/  STG.E.U16 desc[UR6][R2.64+0x40], R4 ;  /* 0x0000400402007986 */ /* 0x000fe2000c101506 */
[----:B---3--:R-:W-:-:S03]  /*0d10*/  PRMT R28, R5, 0x7632, R28 ;  /* 0x00007632051c7816 */ /* 0x008fc6000000001c */
[----:B------:R-:W-:Y:S04]  /*0d20*/  STG.E.U16 desc[UR6][R2.64+0x42], R8 ;  /* 0x0000420802007986 */ /* 0x000fe8000c101506 */
[----:B------:R-:W-:Y:S04]  /*0d30*/  STG.E.U16 desc[UR6][R2.64+0x44], R5 ;  /* 0x0000440502007986 */ /* 0x000fe8000c101506 */
[----:B------:R-:W-:Y:S04]  /*0d40*/  STG.E.U16 desc[UR6][R2.64+0x4a], R6 ;  /* 0x00004a0602007986 */ /* 0x000fe8000c101506 */
[----:B------:R-:W-:Y:S04]  /*0d50*/  STG.E.U16 desc[UR6][R2.64+0x4c], R7 ;  /* 0x00004c0702007986 */ /* 0x000fe8000c101506 */
[----:B------:R-:W-:Y:S04]  /*0d60*/  STG.E.U16 desc[UR6][R2.64+0x4e], R9 ;  /* 0x00004e0902007986 */ /* 0x000fe8000c101506 */
[----:B------:R-:W-:Y:S04]  /*0d70*/  LDS.128 R4, [R0+0x70] ;  /* 0x0000700000047984 */ /* 0x000fe80000000c00 */
[----:B------:R-:W2:Y:S01]  /*0d80*/  LDS.128 R8, [R0+0x2070] ;  /* 0x0020700000087984 */ /* 0x000ea20000000c00 */
[----:B0-----:R-:W-:-:S02]  /*0d90*/  HADD2 R22, R22, -R26 ;  /* 0x8000001a16167230 */ /* 0x001fc40000000000 */
[----:B------:R-:W-:Y:S02]  /*0da0*/  HADD2 R20, R20, -R24 ;  /* 0x8000001814147230 */ /* 0x000fe40000000000 */
[----:B------:R-:W-:Y:S01]  /*0db0*/  HADD2 R23, R23, -R27 ;  /* 0x8000001b17177230 */ /* 0x000fe20000000000 */
[----:B------:R0:W-:Y:S01]  /*0dc0*/  STG.E.U16 desc[UR6][R2.64+0x48], R29 ;  /* 0x0000481d02007986 */ /* 0x0001e2000c101506 */
[----:B------:R-:W-:Y:S01]  /*0dd0*/  HADD2 R21, R21, -R25 ;  /* 0x8000001915157230 */ /* 0x000fe20000000000 */
[----:B------:R-:W-:Y:S01]  /*0de0*/  PRMT R24, R20, 0x7632, R24 ;  /* 0x0000763214187816 */ /* 0x000fe20000000018 */
[----:B-1----:R-:W-:Y:S01]  /*0df0*/  HADD2 R14, R14, -R18 ;  /* 0x800000120e0e7230 */ /* 0x002fe20000000000 */
[----:B------:R-:W-:Y:S01]  /*0e00*/  PRMT R25, R23, 0x7632, R25 ;  /* 0x0000763217197816 */ /* 0x000fe20000000019 */
[----:B------:R-:W-:Y:S02]  /*0e10*/  HADD2 R12, R12, -R16 ;  /* 0x800000100c0c7230 */ /* 0x000fe40000000000 */
[----:B------:R-:W-:Y:S01]  /*0e20*/  HADD2 R15, R15, -R19 ;  /* 0x800000130f0f7230 */ /* 0x000fe20000000000 */
[----:B0-----:R-:W-:-:S02]  /*0e30*/  PRMT R29, R22, 0x7610, R29 ;  /* 0x00007610161d7816 */ /* 0x001fc4000000001d */
        /* <DEDUP_REMOVED lines=10> */
[C---:B-1----:R-:W-:Y:S02]  /*0ee0*/  PRMT R29, R14.reuse, 0x7610, R29 ;  /* 0x000076100e1d7816 */ /* 0x042fe4000000001d */
[----:B------:R-:W-:Y:S01]  /*0ef0*/  PRMT R14, R14, 0x7632, R14 ;  /* 0x000076320e0e7816 */ /* 0x000fe2000000000e */
[----:B------:R-:W-:Y:S04]  /*0f00*/  STG.E.U16 desc[UR6][R2.64+0x5a], R22 ;  /* 0x00005a1602007986 */ /* 0x000fe8000c101506 */
[----:B------:R-:W-:Y:S04]  /*0f10*/  STG.E.U16 desc[UR6][R2.64+0x5c], R23 ;  /* 0x00005c1702007986 */ /* 0x000fe8000c101506 */
[----:B------:R-:W-:Y:S04]  /*0f20*/  STG.E.U16 desc[UR6][R2.64+0x5e], R25 ;  /* 0x00005e1902007986 */ /* 0x000fe8000c101506 */
[----:B------:R-:W-:Y:S04]  /*0f30*/  LDS.128 R20, [R0+0x80] ;  /* 0x0000800000147984 */ /* 0x000fe80000000c00 */
[----:B------:R-:W0:Y:S01]  /*0f40*/  LDS.128 R24, [R0+0x2080] ;  /* 0x0020800000187984 */ /* 0x000e220000000c00 */
[----:B--2---:R-:W-:-:S02]  /*0f50*/  HADD2 R6, R6, -R10 ;  /* 0x8000000a06067230 */ /* 0x004fc40000000000 */
        /* <DEDUP_REMOVED lines=87> */
[----:B------:R-:W-:Y:S02]  /*14d0*/  HADD2 R20, R20, -R24 ;  /* 0x8000001814147230 */ /* 0x000fe40000000000 */
[----:B------:R-:W-:Y:S01]  /*14e0*/  HADD2 R23, R23, -R27 ;  /* 0x8000001b17177230 */ /* 0x000fe20000000000 */
[----:B------:R0:W-:Y:S01]  /*14f0*/  STG.E.U16 desc[UR6][R2.64+0xa6], R28 ;  /* 0x0000a61c02007986 */ /* 0x0001e2000c101506 */
[----:B------:R-:W-:Y:S01]  /*1500*/  PRMT R25, R21, 0x7632, R25 ;  /* 0x0000763215197816 */ /* 0x000fe20000000019 */
[----:B-1----:R-:W-:Y:S02]  /*1510*/  HADD2 R13, R13, -R17 ;  /* 0x800000110d0d7230 */ /* 0x002fe40000000000 */
[----:B------:R1:W-:Y:S01]  /*1520*/  STG.E.U16 desc[UR6][R2.64+0xa8], R29 ;  /* 0x0000a81d02007986 */ /* 0x0003e2000c101506 */
[----:B------:R-:W-:Y:S01]  /*1530*/  PRMT R24, R20, 0x7632, R24 ;  /* 0x0000763214187816 */ /* 0x000fe20000000018 */
[----:B------:R-:W-:Y:S01]  /*1540*/  HADD2 R14, R14, -R18 ;  /* 0x800000120e0e7230 */ /* 0x000fe20000000000 */
[----:B0-----:R-:W-:-:S02]  /*1550*/  PRMT R28, R22, 0x7610, R28 ;  /* 0x00007610161c7816 */ /* 0x001fc4000000001c */
[----:B-1----:R-:W-:Y:S02]  /*1560*/  PRMT R29, R22, 0x7632, R29 ;  /* 0x00007632161d7816 */ /* 0x002fe4000000001d */
[----:B------:R-:W-:Y:S01]  /*1570*/  PRMT R22, R23, 0x7632, R22 ;  /* 0x0000763217167816 */ /* 0x000fe20000000016 */
[----:B------:R-:W-:Y:S01]  /*1580*/  STG.E.U16 desc[UR6][R2.64+0xb0], R20 ;  /* 0x0000b01402007986 */ /* 0x000fe2000c101506 */
[----:B------:R-:W-:Y:S01]  /*1590*/  HADD2 R19, R15, -R19 ;  /* 0x800000130f137230 */ /* 0x000fe20000000000 */
[----:B------:R-:W-:Y:S02]  /*15a0*/  PRMT R15, R14, 0x7632, R15 ;  /* 0x000076320e0f7816 */ /* 0x000fe4000000000f */
[----:B------:R0:W-:Y:S01]  /*15b0*/  STG.E.U16 desc[UR6][R2.64+0xba], R29 ;  /* 0x0000ba1d02007986 */ /* 0x0001e2000c101506 */
[----:B------:R-:W-:-:S03]  /*15c0*/  HADD2 R12, R12, -R16 ;  /* 0x800000100c0c7230 */ /* 0x000fc60000000000 */
[----:B------:R-:W-:Y:S04]  /*15d0*/  STG.E.U16 desc[UR6][R2.64+0xb2], R24 ;  /* 0x0000b21802007986 */ /* 0x000fe8000c101506 */
[----:B------:R-:W-:Y:S04]  /*15e0*/  STG.E.U16 desc[UR6][R2.64+0xb4], R21 ;  /* 0x0000b41502007986 */ /* 0x000fe8000c101506 */
[----:B------:R-:W-:Y:S01]  /*15f0*/  STG.E.U16 desc[UR6][R2.64+0xb6], R25 ;  /* 0x0000b61902007986 */ /* 0x000fe2000c101506 */
[C---:B0-----:R-:W-:Y:S02]  /*1600*/  PRMT R29, R13.reuse, 0x7610, R29 ;  /* 0x000076100d1d7816 */ /* 0x041fe4000000001d */
[----:B------:R-:W-:Y:S01]  /*1610*/  PRMT R13, R13, 0x7632, R13 ;  /* 0x000076320d0d7816 */ /* 0x000fe2000000000d */
[----:B------:R-:W-:Y:S04]  /*1620*/  STG.E.U16 desc[UR6][R2.64+0xbc], R23 ;  /* 0x0000bc1702007986 */ /* 0x000fe8000c101506 */
[----:B------:R-:W-:Y:S04]  /*1630*/  STG.E.U16 desc[UR6][R2.64+0xbe], R22 ;  /* 0x0000be1602007986 */ /* 0x000fe8000c101506 */
[----:B------:R-:W-:Y:S04]  /*1640*/  LDS.128 R20, [R0+0xe0] ;  /* 0x0000e00000147984 */ /* 0x000fe80000000c00 */
[----:B------:R-:W0:Y:S01]  /*1650*/  LDS.128 R24, [R0+0x20e0] ;  /* 0x0020e00000187984 */ /* 0x000e220000000c00 */
[----:B--2---:R-:W-:Y:S01]  /*1660*/  HADD2 R5, R9, -R5 ;  /* 0x8000000509057230 */ /* 0x004fe20000000000 */
[C---:B------:R-:W-:Y:S01]  /*1670*/  PRMT R9, R19.reuse, 0x7632, R9 ;  /* 0x0000763213097816 */ /* 0x040fe20000000009 */
[----:B------:R-:W-:Y:S01]  /*1680*/  HADD2 R4, R8, -R4 ;  /* 0x8000000408047230 */ /* 0x000fe20000000000 */
[----:B------:R1:W-:Y:S01]  /*1690*/  STG.E.U16 desc[UR6][R2.64+0xb8], R28 ;  /* 0x0000b81c02007986 */ /* 0x0003e2000c101506 */
[----:B------:R-:W-:-:S03]  /*16a0*/  PRMT R8, R19, 0x7610, R8 ;  /* 0x0000761013087816 */ /* 0x000fc60000000008 */
[----:B------:R-:W-:Y:S04]  /*16b0*/  STG.E.U16 desc[UR6][R2.64+0xc0], R12 ;  /* 0x0000c00c02007986 */ /* 0x000fe8000c101506 */
[----:B------:R-:W-:Y:S01]  /*16c0*/  STG.E.U16 desc[UR6][R2.64+0xc6], R13 ;  /* 0x0000c60d02007986 */ /* 0x000fe2000c101506 */
[----:B-1----:R-:W-:-:S03]  /*16d0*/  PRMT R28, R12, 0x7632, R28 ;  /* 0x000076320c1c7816 */ /* 0x002fc6000000001c */
[----:B------:R-:W-:Y:S04]  /*16e0*/  STG.E.U16 desc[UR6][R2.64+0xc8], R14 ;  /* 0x0000c80e02007986 */ /* 0x000fe8000c101506 */
[----:B------:R-:W-:Y:S04]  /*16f0*/  STG.E.U16 desc[UR6][R2.64+0xca], R15 ;  /* 0x0000ca0f02007986 */ /* 0x000fe8000c101506 */
[----:B------:R-:W-:Y:S04]  /*1700*/  LDS.128 R12, [R0+0xf0] ;  /* 0x0000f000000c7984 */ /* 0x000fe80000000c00 */
[----:B------:R1:W2:Y:S01]  /*1710*/  LDS.128 R16, [R0+0x20f0] ;  /* 0x0020f00000107984 */ /* 0x0002a20000000c00 */
[----:B------:R-:W-:Y:S01]  /*1720*/  HADD2 R6, R10, -R6 ;  /* 0x800000060a067230 */ /* 0x000fe20000000000 */
[----:B------:R-:W-:Y:S01]  /*1730*/  PRMT R10, R5, 0x7632, R10 ;  /* 0x00007632050a7816 */ /* 0x000fe2000000000a */
[----:B------:R-:W-:-:S03]  /*1740*/  HADD2 R7, R11, -R7 ;  /* 0x800000070b077230 */ /* 0x000fc60000000000 */
[----:B-1----:R-:W-:Y:S01]  /*1750*/  PRMT R0, R6, 0x7632, R0 ;  /* 0x0000763206007816 */ /* 0x002fe20000000000 */
[----:B0-----:R-:W-:Y:S02]  /*1760*/  HADD2 R20, R20, -R24 ;  /* 0x8000001814147230 */ /* 0x001fe40000000000 */
[----:B------:R-:W-:Y:S02]  /*1770*/  HADD2 R21, R21, -R25 ;  /* 0x8000001915157230 */ /* 0x000fe40000000000 */
[----:B------:R-:W-:Y:S02]  /*1780*/  HADD2 R23, R23, -R27 ;  /* 0x8000001b17177230 */ /* 0x000fe40000000000 */
[----:B------:R-:W-:Y:S01]  /*1790*/  HADD2 R22, R22, -R26 ;  /* 0x8000001a16167230 */ /* 0x000fe20000000000 */
[----:B------:R-:W-:Y:S01]  /*17a0*/  PRMT R11, R4, 0x7632, R11 ;  /* 0x00007632040b7816 */ /* 0x000fe2000000000b */
[----:B------:R0:W-:Y:S04]  /*17b0*/  STG.E.U16 desc[UR6][R2.64+0xd0], R4 ;  /* 0x0000d00402007986 */ /* 0x0001e8000c101506 */
[----:B------:R1:W-:Y:S04]  /*17c0*/  STG.E.U16 desc[UR6][R2.64+0xd4], R5 ;  /* 0x0000d40502007986 */ /* 0x0003e8000c101506 */
[----:B------:R3:W-:Y:S04]  /*17d0*/  STG.E.U16 desc[UR6][R2.64+0xd8], R6 ;  /* 0x0000d80602007986 */ /* 0x0007e8000c101506 */
[----:B------:R4:W-:Y:S01]  /*17e0*/  STG.E.U16 desc[UR6][R2.64+0xda], R0 ;  /* 0x0000da0002007986 */ /* 0x0009e2000c101506 */
[----:B0-----:R-:W-:-:S02]  /*17f0*/  PRMT R4, R20, 0x7632, R4 ;  /* 0x0000763214047816 */ /* 0x001fc40000000004 */
[----:B-1----:R-:W-:Y:S02]  /*1800*/  PRMT R5, R21, 0x7632, R5 ;  /* 0x0000763215057816 */ /* 0x002fe40000000005 */
[----:B---3--:R-:W-:Y:S01]  /*1810*/  PRMT R6, R23, 0x7632, R6 ;  /* 0x0000763217067816 */ /* 0x008fe20000000006 */
[----:B--2---:R-:W-:Y:S02]  /*1820*/  HADD2 R12, R12, -R16 ;  /* 0x800000100c0c7230 */ /* 0x004fe40000000000 */
[----:B------:R-:W-:Y:S01]  /*1830*/  HADD2 R13, R13, -R17 ;  /* 0x800000110d0d7230 */ /* 0x000fe20000000000 */
[----:B----4-:R-:W-:Y:S01]  /*1840*/  PRMT R0, R22, 0x7632, R0 ;  /* 0x0000763216007816 */ /* 0x010fe20000000000 */
[----:B------:R-:W-:Y:S02]  /*1850*/  HADD2 R15, R15, -R19 ;  /* 0x800000130f0f7230 */ /* 0x000fe40000000000 */
[----:B------:R-:W-:Y:S01]  /*1860*/  HADD2 R14, R14, -R18 ;  /* 0x800000120e0e7230 */ /* 0x000fe20000000000 */
[----:B------:R0:W-:Y:S04]  /*1870*/  STG.E.U16 desc[UR6][R2.64+0xcc], R8 ;  /* 0x0000cc0802007986 */ /* 0x0001e8000c101506 */
[----:B------:R1:W-:Y:S04]  /*1880*/  STG.E.U16 desc[UR6][R2.64+0xe2], R4 ;  /* 0x0000e20402007986 */ /* 0x0003e8000c101506 */
[----:B------:R2:W-:Y:S04]  /*1890*/  STG.E.U16 desc[UR6][R2.64+0xe6], R5 ;  /* 0x0000e60502007986 */ /* 0x0005e8000c101506 */
[----:B------:R3:W-:Y:S01]  /*18a0*/  STG.E.U16 desc[UR6][R2.64+0xea], R0 ;  /* 0x0000ea0002007986 */ /* 0x0007e2000c101506 */
[----:B0-----:R-:W-:-:S03]  /*18b0*/  PRMT R8, R7, 0x7632, R8 ;  /* 0x0000763207087816 */ /* 0x001fc60000000008 */
[----:B------:R0:W-:Y:S01]  /*18c0*/  STG.E.U16 desc[UR6][R2.64+0xee], R6 ;  /* 0x0000ee0602007986 */ /* 0x0001e2000c101506 */
[----:B-1----:R-:W-:Y:S02]  /*18d0*/  PRMT R4, R12, 0x7632, R4 ;  /* 0x000076320c047816 */ /* 0x002fe40000000004 */
[----:B--2---:R-:W-:Y:S02]  /*18e0*/  PRMT R5, R14, 0x7632, R5 ;  /* 0x000076320e057816 */ /* 0x004fe40000000005 */
[----:B---3--:R-:W-:Y:S02]  /*18f0*/  PRMT R0, R13, 0x7632, R0 ;  /* 0x000076320d007816 */ /* 0x008fe40000000000 */
[----:B0-----:R-:W-:Y:S01]  /*1900*/  PRMT R6, R15, 0x7632, R6 ;  /* 0x000076320f067816 */ /* 0x001fe20000000006 */
[----:B------:R-:W-:Y:S04]  /*1910*/  STG.E.U16 desc[UR6][R2.64+0xc2], R28 ;  /* 0x0000c21c02007986 */ /* 0x000fe8000c101506 */
        /* <DEDUP_REMOVED lines=17> */
[----:B------:R-:W-:Y:S01]  /*1a30*/  STG.E.U16 desc[UR6][R2.64+0xfe], R6 ;  /* 0x0000fe0602007986 */ /* 0x000fe2000c101506 */
[----:B------:R-:W-:Y:S05]  /*1a40*/  EXIT ;  /* 0x000000000000794d */ /* 0x000fea0003800000 */
.L_x_0:
[----:B------:R-:W-:-:S00]  /*1a50*/  BRA `(.L_x_0) ;  /* 0xfffffffc00fc7947 */ /* 0x000fc0000383ffff */
[----:B------:R-:W-:-:S00]  /*1a60*/  NOP ;  /* 0x0000000000007918 */ /* 0x000fc00000000000 */
        /* <DEDUP_REMOVED lines=9> */
.L_x_1:


//--------------------- .nv.shared._Z9DFTKernelP6__halfS0_S0_S0_S0_S0_iii --------------------------
	.section	.nv.shared._Z9DFTKernelP6__halfS0_S0_S0_S0_S0_iii,"aw",@nobits
	.sectionflags	@""
	.align	16
	.zero		1024


//--------------------- .nv.shared.reserved.0     --------------------------
	.section	.nv.shared.reserved.0,"aw",@nobits
	.weak		__nv_reservedSMEM_offset_0_alias
	.size		__nv_reservedSMEM_offset_0_alias, 0, 64
	.other		__nv_reservedSMEM_offset_0_alias,@"STO_CUDA_RESERVED_SHARED STV_DEFAULT"
__nv_reservedSMEM_offset_0_alias:
	.zero		0
	.zero		64


//--------------------- .nv.constant0._Z9DFTKernelP6__halfS0_S0_S0_S0_S0_iii --------------------------
	.section	.nv.constant0._Z9DFTKernelP6__halfS0_S0_S0_S0_S0_iii,"a",@progbits
	.sectionflags	@""
	.align	4
.nv.constant0._Z9DFTKernelP6__halfS0_S0_S0_S0_S0_iii:
	.zero		956


//--------------------- SYMBOLS --------------------------

	.type		.nv.reservedSmem.offset0,@object
	.size		.nv.reservedSmem.offset0,0x4
	.type		.nv.reservedSmem.cap,@object
	.size		.nv.reservedSmem.cap,0x4
